	.target	sm_90a

	.elftype	@"ET_EXEC"


//--------------------- .note.nv.tkinfo           --------------------------
	.section	.note.nv.tkinfo,"",@"SHT_NOTE"
	.sectionflags	@"SHF_NOTE_NV_TKINFO"
	.tkinfo
        /*0018*/ 	.word	0x00000002
        /*0030*/ 	.string	""
        /*0030*/ 	.string	"ptxas"
        /*0030*/ 	.string	"Cuda compilation tools, release 13.0, V13.0.88"
        /*0030*/ 	.string	"Build cuda_13.0.r13.0/compiler.36424714_0"
        /*0030*/ 	.string	"-arch sm_90a -m 64 "



//--------------------- .note.nv.cuinfo           --------------------------
	.section	.note.nv.cuinfo,"",@"SHT_NOTE"
	.sectionflags	@"SHF_NOTE_NV_CUINFO"
        /*0018*/ 	.short	0x0002
        /*001a*/ 	.short	0x005a
        /*001c*/ 	.short	0x0082
	.zero		2


//--------------------- .nv.info                  --------------------------
	.section	.nv.info,"",@"SHT_CUDA_INFO"
	.align	4


	//----- nvinfo : EIATTR_REGCOUNT
	.align		4
        /*0000*/ 	.byte	0x04, 0x2f
        /*0002*/ 	.short	(.L_15 - .L_14)
	.align		4
.L_14:
        /*0004*/ 	.word	index@(_ZN7cutlass13device_kernelINS_4gemm6kernel13GemmUniversalIN4cute5tupleIJiiiiEEENS1_10collective13CollectiveMmaINS1_34MainloopSm90TmaGmmaWarpSpecializedILi2ENS5_IJNS4_1CILi2EEENSA_ILi1EEESC_EEENS1_32KernelTmaWarpSpecializedPingpongEEENS5_IJNSA_ILi64EEENSA_ILi160EEENSA_ILi256EEEEEENS_6half_tENS5_IJlSC_lEEESK_SL_NS4_8TiledMMAINS4_8MMA_AtomIJNS4_4SM904GMMA25MMA_64x32x16_F32F16F16_SSILNSP_5MajorE0ELSR_0ELNSP_7ScaleInE1ELSS_1EEEEEENS4_6LayoutINS5_IJSC_SC_SC_EEENS5_IJNSA_ILi0EEESX_SX_EEEEENS5_IJNS4_10UnderscoreES10_S10_EEEEENS4_13SM90_TMA_LOADENS4_14ComposedLayoutINS4_7SwizzleILi3ELi4ELi3EEENS4_18smem_ptr_flag_bitsILi16EEENSV_INS5_IJNSA_ILi8EEESG_EEENS5_IJSG_SC_EEEEEEEvNS4_8identityENS4_23SM90_TMA_LOAD_MULTICASTES1D_vS1E_EENS_8epilogue10collective6detail29Sm90TmaWarpSpecializedAdapterINS1I_15DefaultEpilogueISK_SL_SL_NS1H_6thread17LinearCombinationISK_Li1EffLNS1M_9ScaleType4KindE0ELNS_15FloatRoundStyleE2ESK_EENS1_15EpilogueDefaultEEEEEvvEEEEvNT_6ParamsE)
        /*0008*/ 	.word	0x000000a8


	//----- nvinfo : EIATTR_FRAME_SIZE
	.align		4
.L_15:
        /*000c*/ 	.byte	0x04, 0x11
        /*000e*/ 	.short	(.L_17 - .L_16)
	.align		4
.L_16:
        /*0010*/ 	.word	index@(_ZN7cutlass13device_kernelINS_4gemm6kernel13GemmUniversalIN4cute5tupleIJiiiiEEENS1_10collective13CollectiveMmaINS1_34MainloopSm90TmaGmmaWarpSpecializedILi2ENS5_IJNS4_1CILi2EEENSA_ILi1EEESC_EEENS1_32KernelTmaWarpSpecializedPingpongEEENS5_IJNSA_ILi64EEENSA_ILi160EEENSA_ILi256EEEEEENS_6half_tENS5_IJlSC_lEEESK_SL_NS4_8TiledMMAINS4_8MMA_AtomIJNS4_4SM904GMMA25MMA_64x32x16_F32F16F16_SSILNSP_5MajorE0ELSR_0ELNSP_7ScaleInE1ELSS_1EEEEEENS4_6LayoutINS5_IJSC_SC_SC_EEENS5_IJNSA_ILi0EEESX_SX_EEEEENS5_IJNS4_10UnderscoreES10_S10_EEEEENS4_13SM90_TMA_LOADENS4_14ComposedLayoutINS4_7SwizzleILi3ELi4ELi3EEENS4_18smem_ptr_flag_bitsILi16EEENSV_INS5_IJNSA_ILi8EEESG_EEENS5_IJSG_SC_EEEEEEEvNS4_8identityENS4_23SM90_TMA_LOAD_MULTICASTES1D_vS1E_EENS_8epilogue10collective6detail29Sm90TmaWarpSpecializedAdapterINS1I_15DefaultEpilogueISK_SL_SL_NS1H_6thread17LinearCombinationISK_Li1EffLNS1M_9ScaleType4KindE0ELNS_15FloatRoundStyleE2ESK_EENS1_15EpilogueDefaultEEEEEvvEEEEvNT_6ParamsE)
        /*0014*/ 	.word	0x00000000


	//----- nvinfo : EIATTR_MIN_STACK_SIZE
	.align		4
.L_17:
        /*0018*/ 	.byte	0x04, 0x12
        /*001a*/ 	.short	(.L_19 - .L_18)
	.align		4
.L_18:
        /*001c*/ 	.word	index@(_ZN7cutlass13device_kernelINS_4gemm6kernel13GemmUniversalIN4cute5tupleIJiiiiEEENS1_10collective13CollectiveMmaINS1_34MainloopSm90TmaGmmaWarpSpecializedILi2ENS5_IJNS4_1CILi2EEENSA_ILi1EEESC_EEENS1_32KernelTmaWarpSpecializedPingpongEEENS5_IJNSA_ILi64EEENSA_ILi160EEENSA_ILi256EEEEEENS_6half_tENS5_IJlSC_lEEESK_SL_NS4_8TiledMMAINS4_8MMA_AtomIJNS4_4SM904GMMA25MMA_64x32x16_F32F16F16_SSILNSP_5MajorE0ELSR_0ELNSP_7ScaleInE1ELSS_1EEEEEENS4_6LayoutINS5_IJSC_SC_SC_EEENS5_IJNSA_ILi0EEESX_SX_EEEEENS5_IJNS4_10UnderscoreES10_S10_EEEEENS4_13SM90_TMA_LOADENS4_14ComposedLayoutINS4_7SwizzleILi3ELi4ELi3EEENS4_18smem_ptr_flag_bitsILi16EEENSV_INS5_IJNSA_ILi8EEESG_EEENS5_IJSG_SC_EEEEEEEvNS4_8identityENS4_23SM90_TMA_LOAD_MULTICASTES1D_vS1E_EENS_8epilogue10collective6detail29Sm90TmaWarpSpecializedAdapterINS1I_15DefaultEpilogueISK_SL_SL_NS1H_6thread17LinearCombinationISK_Li1EffLNS1M_9ScaleType4KindE0ELNS_15FloatRoundStyleE2ESK_EENS1_15EpilogueDefaultEEEEEvvEEEEvNT_6ParamsE)
        /*0020*/ 	.word	0x00000000
.L_19:


//--------------------- .nv.compat                --------------------------
	.section	.nv.compat,"",@"SHT_CUDA_COMPAT_INFO"
	.align	4
        /*0000*/ 	.byte	0x02, 0x09, 0x01, 0x00, 0x02, 0x02, 0x04, 0x00, 0x02, 0x05, 0x05, 0x00, 0x03, 0x07, 0x01, 0x01
        /*0010*/ 	.byte	0x02, 0x03, 0x01, 0x00, 0x02, 0x06, 0x01, 0x00, 0x04, 0x0b, 0x08, 0x00, 0x00, 0x00, 0x00, 0x00
        /*0020*/ 	.byte	0x00, 0x00, 0x00, 0x00


//--------------------- .nv.info._ZN7cutlass13device_kernelINS_4gemm6kernel13GemmUniversalIN4cute5tupleIJiiiiEEENS1_10collective13CollectiveMmaINS1_34MainloopSm90TmaGmmaWarpSpecializedILi2ENS5_IJNS4_1CILi2EEENSA_ILi1EEESC_EEENS1_32KernelTmaWarpSpecializedPingpongEEENS5_IJNSA_ILi64EEENSA_ILi160EEENSA_ILi256EEEEEENS_6half_tENS5_IJlSC_lEEESK_SL_NS4_8TiledMMAINS4_8MMA_AtomIJNS4_4SM904GMMA25MMA_64x32x16_F32F16F16_SSILNSP_5MajorE0ELSR_0ELNSP_7ScaleInE1ELSS_1EEEEEENS4_6LayoutINS5_IJSC_SC_SC_EEENS5_IJNSA_ILi0EEESX_SX_EEEEENS5_IJNS4_10UnderscoreES10_S10_EEEEENS4_13SM90_TMA_LOADENS4_14ComposedLayoutINS4_7SwizzleILi3ELi4ELi3EEENS4_18smem_ptr_flag_bitsILi16EEENSV_INS5_IJNSA_ILi8EEESG_EEENS5_IJSG_SC_EEEEEEEvNS4_8identityENS4_23SM90_TMA_LOAD_MULTICASTES1D_vS1E_EENS_8epilogue10collective6detail29Sm90TmaWarpSpecializedAdapterINS1I_15DefaultEpilogueISK_SL_SL_NS1H_6thread17LinearCombinationISK_Li1EffLNS1M_9ScaleType4KindE0ELNS_15FloatRoundStyleE2ESK_EENS1_15EpilogueDefaultEEEEEvvEEEEvNT_6ParamsE --------------------------
	.section	.nv.info._ZN7cutlass13device_kernelINS_4gemm6kernel13GemmUniversalIN4cute5tupleIJiiiiEEENS1_10collective13CollectiveMmaINS1_34MainloopSm90TmaGmmaWarpSpecializedILi2ENS5_IJNS4_1CILi2EEENSA_ILi1EEESC_EEENS1_32KernelTmaWarpSpecializedPingpongEEENS5_IJNSA_ILi64EEENSA_ILi160EEENSA_ILi256EEEEEENS_6half_tENS5_IJlSC_lEEESK_SL_NS4_8TiledMMAINS4_8MMA_AtomIJNS4_4SM904GMMA25MMA_64x32x16_F32F16F16_SSILNSP_5MajorE0ELSR_0ELNSP_7ScaleInE1ELSS_1EEEEEENS4_6LayoutINS5_IJSC_SC_SC_EEENS5_IJNSA_ILi0EEESX_SX_EEEEENS5_IJNS4_10UnderscoreES10_S10_EEEEENS4_13SM90_TMA_LOADENS4_14ComposedLayoutINS4_7SwizzleILi3ELi4ELi3EEENS4_18smem_ptr_flag_bitsILi16EEENSV_INS5_IJNSA_ILi8EEESG_EEENS5_IJSG_SC_EEEEEEEvNS4_8identityENS4_23SM90_TMA_LOAD_MULTICASTES1D_vS1E_EENS_8epilogue10collective6detail29Sm90TmaWarpSpecializedAdapterINS1I_15DefaultEpilogueISK_SL_SL_NS1H_6thread17LinearCombinationISK_Li1EffLNS1M_9ScaleType4KindE0ELNS_15FloatRoundStyleE2ESK_EENS1_15EpilogueDefaultEEEEEvvEEEEvNT_6ParamsE,"",@"SHT_CUDA_INFO"
	.sectionflags	@""
	.align	4


	//----- nvinfo : EIATTR_CUDA_API_VERSION
	.align		4
        /*0000*/ 	.byte	0x04, 0x37
        /*0002*/ 	.short	(.L_21 - .L_20)
.L_20:
        /*0004*/ 	.word	0x00000082


	//----- nvinfo : EIATTR_KPARAM_INFO
	.align		4
.L_21:
        /*0008*/ 	.byte	0x04, 0x17
        /*000a*/ 	.short	(.L_23 - .L_22)
.L_22:
        /*000c*/ 	.word	0x00000000
        /*0010*/ 	.short	0x0000
        /*0012*/ 	.short	0x0070
        /*0014*/ 	.byte	0x00, 0xf0, 0x01, 0x10


	//----- nvinfo : EIATTR_SPARSE_MMA_MASK
	.align		4
.L_23:
        /*0018*/ 	.byte	0x03, 0x50
        /*001a*/ 	.short	0x0000


	//----- nvinfo : EIATTR_MAXREG_COUNT
	.align		4
        /*001c*/ 	.byte	0x03, 0x1b
        /*001e*/ 	.short	0x00a8


	//----- nvinfo : EIATTR_NUM_BARRIERS
	.align		4
        /*0020*/ 	.byte	0x02, 0x4c
        /*0022*/ 	.byte	0x01
	.zero		1


	//----- nvinfo : EIATTR_EXTERNS
	.align		4
        /*0024*/ 	.byte	0x04, 0x0f
        /*0026*/ 	.short	(.L_25 - .L_24)


	//   ....[0]....
	.align		4
.L_24:
        /*0028*/ 	.word	index@(__assertfail)


	//----- nvinfo : EIATTR_MERCURY_ISA_VERSION
	.align		4
.L_25:
        /*002c*/ 	.byte	0x03, 0x5f
        /*002e*/ 	.short	0x0101


	//----- nvinfo : EIATTR_INT_WARP_WIDE_INSTR_OFFSETS
	.align		4
        /*0030*/ 	.byte	0x04, 0x31
        /*0032*/ 	.short	(.L_27 - .L_26)


	//   ....[0]....
.L_26:
        /*0034*/ 	.word	0x00000590


	//   ....[1]....
        /*0038*/ 	.word	0x000005d0


	//   ....[2]....
        /*003c*/ 	.word	0x00000660


	//   ....[3]....
        /*0040*/ 	.word	0x00000670


	//   ....[4]....
        /*0044*/ 	.word	0x00000690


	//   ....[5]....
        /*0048*/ 	.word	0x000006b0


	//   ....[6]....
        /*004c*/ 	.word	0x000007a0


	//   ....[7]....
        /*0050*/ 	.word	0x000007c0


	//   ....[8]....
        /*0054*/ 	.word	0x00005c70


	//----- nvinfo : EIATTR_COOP_GROUP_MASK_REGIDS
	.align		4
.L_27:
        /*0058*/ 	.byte	0x04, 0x29
        /*005a*/ 	.short	(.L_29 - .L_28)


	//   ....[0]....
.L_28:
        /*005c*/ 	.word	0xffffffff


	//   ....[1]....
        /*0060*/ 	.word	0xffffffff


	//   ....[2]....
        /*0064*/ 	.word	0xffffffff


	//   ....[3]....
        /*0068*/ 	.word	0xffffffff


	//   ....[4]....
        /*006c*/ 	.word	0xffffffff


	//   ....[5]....
        /*0070*/ 	.word	0xffffffff


	//   ....[6]....
        /*0074*/ 	.word	0xffffffff


	//----- nvinfo : EIATTR_COOP_GROUP_INSTR_OFFSETS
	.align		4
.L_29:
        /*0078*/ 	.byte	0x04, 0x28
        /*007a*/ 	.short	(.L_31 - .L_30)


	//   ....[0]....
.L_30:
        /*007c*/ 	.word	0x00000060


	//   ....[1]....
        /*0080*/ 	.word	0x00000080


	//   ....[2]....
        /*0084*/ 	.word	0x00000180


	//   ....[3]....
        /*0088*/ 	.word	0x00000370


	//   ....[4]....
        /*008c*/ 	.word	0x000003c0


	//   ....[5]....
        /*0090*/ 	.word	0x000004b0


	//   ....[6]....
        /*0094*/ 	.word	0x00000940


	//----- nvinfo : EIATTR_REG_RECONFIG
	.align		4
.L_31:
        /*0098*/ 	.byte	0x01, 0x54
	.zero		2


	//----- nvinfo : EIATTR_SYSCALL_OFFSETS
	.align		4
        /*009c*/ 	.byte	0x04, 0x46
        /*009e*/ 	.short	(.L_33 - .L_32)


	//   ....[0]....
.L_32:
        /*00a0*/ 	.word	0x00001980


	//----- nvinfo : EIATTR_MBARRIER_INSTR_OFFSETS
	.align		4
.L_33:
        /*00a4*/ 	.byte	0x04, 0x39
        /*00a6*/ 	.short	(.L_35 - .L_34)


	//   ....[0]....
.L_34:
        /*00a8*/ 	.word	0x00000300
        /*00ac*/ 	.word	0x000000ff
        /*00b0*/ 	.word	0x00000000
        /*00b4*/ 	.short	0x0100
        /*00b6*/ 	.byte	0x07
	.zero		1


	//   ....[1]....
        /*00b8*/ 	.word	0x00000310
        /*00bc*/ 	.word	0x000000ff
        /*00c0*/ 	.word	0x00000010
        /*00c4*/ 	.short	0x0100
        /*00c6*/ 	.byte	0x07
	.zero		1


	//   ....[2]....
        /*00c8*/ 	.word	0x00000320
        /*00cc*/ 	.word	0x000000ff
        /*00d0*/ 	.word	0x00000008
        /*00d4*/ 	.short	0x0100
        /*00d6*/ 	.byte	0x07
	.zero		1


	//   ....[3]....
        /*00d8*/ 	.word	0x00000330
        /*00dc*/ 	.word	0x000000ff
        /*00e0*/ 	.word	0x00000018
        /*00e4*/ 	.short	0x0100
        /*00e6*/ 	.byte	0x07
	.zero		1


	//   ....[4]....
        /*00e8*/ 	.word	0x00000800
        /*00ec*/ 	.word	0x000000ff
        /*00f0*/ 	.word	0x00000050
        /*00f4*/ 	.short	0x0100
        /*00f6*/ 	.byte	0x0c
	.zero		1


	//   ....[5]....
        /*00f8*/ 	.word	0x00000850
        /*00fc*/ 	.word	0x000000ff
        /*0100*/ 	.word	0x00000058
        /*0104*/ 	.short	0x0100
        /*0106*/ 	.byte	0x0c
	.zero		1


	//   ....[6]....
        /*0108*/ 	.word	0x00000880
        /*010c*/ 	.word	0x000000ff
        /*0110*/ 	.word	0x00000030
        /*0114*/ 	.short	0x0100
        /*0116*/ 	.byte	0x0d
	.zero		1


	//   ....[7]....
        /*0118*/ 	.word	0x000008d0
        /*011c*/ 	.word	0x000000ff
        /*0120*/ 	.word	0x00000038
        /*0124*/ 	.short	0x0100
        /*0126*/ 	.byte	0x0d
	.zero		1


	//   ....[8]....
        /*0128*/ 	.word	0x000008e0
        /*012c*/ 	.word	0x000000ff
        /*0130*/ 	.word	0x00000040
        /*0134*/ 	.short	0x0100
        /*0136*/ 	.byte	0x0d
	.zero		1


	//   ....[9]....
        /*0138*/ 	.word	0x000008f0
        /*013c*/ 	.word	0x000000ff
        /*0140*/ 	.word	0x00000048
        /*0144*/ 	.short	0x0100
        /*0146*/ 	.byte	0x0d
	.zero		1


	//   ....[10]....
        /*0148*/ 	.word	0x00001840
        /*014c*/ 	.word	0x00000071
        /*0150*/ 	.word	0xfffffff8
        /*0154*/ 	.short	0x010a
        /*0156*/ 	.byte	0x3f
	.zero		1


	//   ....[11]....
        /*0158*/ 	.word	0x00001a10
        /*015c*/ 	.word	0x00000003
        /*0160*/ 	.word	0x00000000
        /*0164*/ 	.short	0x010a
        /*0166*/ 	.byte	0x3f
	.zero		1


	//   ....[12]....
        /*0168*/ 	.word	0x00001a70
        /*016c*/ 	.word	0x00000003
        /*0170*/ 	.word	0x00000000
        /*0174*/ 	.short	0x010a
        /*0176*/ 	.byte	0x3f
	.zero		1


	//   ....[13]....
        /*0178*/ 	.word	0x00003b10
        /*017c*/ 	.word	0x000000ff
        /*0180*/ 	.word	0x00000000
        /*0184*/ 	.short	0x010a
        /*0186*/ 	.byte	0x04
	.zero		1


	//   ....[14]....
        /*0188*/ 	.word	0x00003b50
        /*018c*/ 	.word	0x000000ff
        /*0190*/ 	.word	0x00000000
        /*0194*/ 	.short	0x010a
        /*0196*/ 	.byte	0x04
	.zero		1


	//   ....[15]....
        /*0198*/ 	.word	0x00005b00
        /*019c*/ 	.word	0x00000005
        /*01a0*/ 	.word	0x00000000
        /*01a4*/ 	.short	0x0101
        /*01a6*/ 	.byte	0x3f
	.zero		1


	//   ....[16]....
        /*01a8*/ 	.word	0x00005c00
        /*01ac*/ 	.word	0x00000075
        /*01b0*/ 	.word	0x00000000
        /*01b4*/ 	.short	0x0101
        /*01b6*/ 	.byte	0x32
	.zero		1


	//   ....[17]....
        /*01b8*/ 	.word	0x00005cf0
        /*01bc*/ 	.word	0x00000003
        /*01c0*/ 	.word	0x00000000
        /*01c4*/ 	.short	0x0101
        /*01c6*/ 	.byte	0x3f
	.zero		1


	//   ....[18]....
        /*01c8*/ 	.word	0x00005d50
        /*01cc*/ 	.word	0x00000071
        /*01d0*/ 	.word	0x00000008
        /*01d4*/ 	.short	0x010a
        /*01d6*/ 	.byte	0x3f
	.zero		1


	//   ....[19]....
        /*01d8*/ 	.word	0x0000ad30
        /*01dc*/ 	.word	0x00000072
        /*01e0*/ 	.word	0x00000000
        /*01e4*/ 	.short	0x0101
        /*01e6*/ 	.byte	0x32
	.zero		1


	//   ....[20]....
        /*01e8*/ 	.word	0x0000b770
        /*01ec*/ 	.word	0x0000000a
        /*01f0*/ 	.word	0x00000010
        /*01f4*/ 	.short	0x010a
        /*01f6*/ 	.byte	0x3f
	.zero		1


	//   ....[21]....
        /*01f8*/ 	.word	0x0000bd60
        /*01fc*/ 	.word	0x00000003
        /*0200*/ 	.word	0x00000058
        /*0204*/ 	.short	0x0101
        /*0206*/ 	.byte	0x3f
	.zero		1


	//   ....[22]....
        /*0208*/ 	.word	0x0000c4d0
        /*020c*/ 	.word	0x00000007
        /*0210*/ 	.word	0x00000000
        /*0214*/ 	.short	0x010a
        /*0216*/ 	.byte	0x3f
	.zero		1


	//   ....[23]....
        /*0218*/ 	.word	0x0000c550
        /*021c*/ 	.word	0x00000003
        /*0220*/ 	.word	0x00000000
        /*0224*/ 	.short	0x010a
        /*0226*/ 	.byte	0x3f
	.zero		1


	//   ....[24]....
        /*0228*/ 	.word	0x0000c5b0
        /*022c*/ 	.word	0x00000071
        /*0230*/ 	.word	0xfffffff8
        /*0234*/ 	.short	0x010a
        /*0236*/ 	.byte	0x3f
	.zero		1


	//   ....[25]....
        /*0238*/ 	.word	0x0000c600
        /*023c*/ 	.word	0x00000003
        /*0240*/ 	.word	0x00000000
        /*0244*/ 	.short	0x010a
        /*0246*/ 	.byte	0x3f
	.zero		1


	//   ....[26]....
        /*0248*/ 	.word	0x0000c660
        /*024c*/ 	.word	0x00000005
        /*0250*/ 	.word	0x00000000
        /*0254*/ 	.short	0x010a
        /*0256*/ 	.byte	0x3f
	.zero		1


	//   ....[27]....
        /*0258*/ 	.word	0x0000c6b0
        /*025c*/ 	.word	0x00000071
        /*0260*/ 	.word	0x00000008
        /*0264*/ 	.short	0x010a
        /*0266*/ 	.byte	0x3f
	.zero		1


	//   ....[28]....
        /*0268*/ 	.word	0x0000c780
        /*026c*/ 	.word	0x0000000a
        /*0270*/ 	.word	0x00000010
        /*0274*/ 	.short	0x010a
        /*0276*/ 	.byte	0x3f
	.zero		1


	//   ....[29]....
        /*0278*/ 	.word	0x0000c850
        /*027c*/ 	.word	0x00000007
        /*0280*/ 	.word	0x00000000
        /*0284*/ 	.short	0x010a
        /*0286*/ 	.byte	0x3f
	.zero		1


	//----- nvinfo : EIATTR_NUM_MBARRIERS
	.align		4
.L_35:
        /*0288*/ 	.byte	0x03, 0x38
        /*028a*/ 	.short	0x000a


	//----- nvinfo : EIATTR_EXIT_INSTR_OFFSETS
	.align		4
        /*028c*/ 	.byte	0x04, 0x1c
        /*028e*/ 	.short	(.L_37 - .L_36)


	//   ....[0]....
.L_36:
        /*0290*/ 	.word	0x00001450


	//   ....[1]....
        /*0294*/ 	.word	0x000014b0


	//   ....[2]....
        /*0298*/ 	.word	0x0000b470


	//   ....[3]....
        /*029c*/ 	.word	0x0000b4a0


	//   ....[4]....
        /*02a0*/ 	.word	0x0000c5a0


	//----- nvinfo : EIATTR_MAX_THREADS
	.align		4
.L_37:
        /*02a4*/ 	.byte	0x04, 0x05
        /*02a6*/ 	.short	(.L_39 - .L_38)
.L_38:
        /*02a8*/ 	.word	0x00000180
        /*02ac*/ 	.word	0x00000001
        /*02b0*/ 	.word	0x00000001


	//----- nvinfo : EIATTR_CRS_STACK_SIZE
	.align		4
.L_39:
        /*02b4*/ 	.byte	0x04, 0x1e
        /*02b6*/ 	.short	(.L_41 - .L_40)
.L_40:
        /*02b8*/ 	.word	0x00000000


	//----- nvinfo : EIATTR_CBANK_PARAM_SIZE
	.align		4
.L_41:
        /*02bc*/ 	.byte	0x03, 0x19
        /*02be*/ 	.short	0x0470


	//----- nvinfo : EIATTR_PARAM_CBANK
	.align		4
        /*02c0*/ 	.byte	0x04, 0x0a
        /*02c2*/ 	.short	(.L_43 - .L_42)
	.align		4
.L_42:
        /*02c4*/ 	.word	index@(.nv.constant0._ZN7cutlass13device_kernelINS_4gemm6kernel13GemmUniversalIN4cute5tupleIJiiiiEEENS1_10collective13CollectiveMmaINS1_34MainloopSm90TmaGmmaWarpSpecializedILi2ENS5_IJNS4_1CILi2EEENSA_ILi1EEESC_EEENS1_32KernelTmaWarpSpecializedPingpongEEENS5_IJNSA_ILi64EEENSA_ILi160EEENSA_ILi256EEEEEENS_6half_tENS5_IJlSC_lEEESK_SL_NS4_8TiledMMAINS4_8MMA_AtomIJNS4_4SM904GMMA25MMA_64x32x16_F32F16F16_SSILNSP_5MajorE0ELSR_0ELNSP_7ScaleInE1ELSS_1EEEEEENS4_6LayoutINS5_IJSC_SC_SC_EEENS5_IJNSA_ILi0EEESX_SX_EEEEENS5_IJNS4_10UnderscoreES10_S10_EEEEENS4_13SM90_TMA_LOADENS4_14ComposedLayoutINS4_7SwizzleILi3ELi4ELi3EEENS4_18smem_ptr_flag_bitsILi16EEENSV_INS5_IJNSA_ILi8EEESG_EEENS5_IJSG_SC_EEEEEEEvNS4_8identityENS4_23SM90_TMA_LOAD_MULTICASTES1D_vS1E_EENS_8epilogue10collective6detail29Sm90TmaWarpSpecializedAdapterINS1I_15DefaultEpilogueISK_SL_SL_NS1H_6thread17LinearCombinationISK_Li1EffLNS1M_9ScaleType4KindE0ELNS_15FloatRoundStyleE2ESK_EENS1_15EpilogueDefaultEEEEEvvEEEEvNT_6ParamsE)
        /*02c8*/ 	.short	0x0210
        /*02ca*/ 	.short	0x0470


	//----- nvinfo : EIATTR_SW_WAR
	.align		4
.L_43:
        /*02cc*/ 	.byte	0x04, 0x36
        /*02ce*/ 	.short	(.L_45 - .L_44)
.L_44:
        /*02d0*/ 	.word	0x00000008
.L_45:


//--------------------- .nv.callgraph             --------------------------
	.section	.nv.callgraph,"",@"SHT_CUDA_CALLGRAPH"
	.align	4
	.sectionentsize	8
	.align		4
        /*0000*/ 	.word	0x00000000
	.align		4
        /*0004*/ 	.word	0xffffffff
	.align		4
        /*0008*/ 	.word	index@(_ZN7cutlass13device_kernelINS_4gemm6kernel13GemmUniversalIN4cute5tupleIJiiiiEEENS1_10collective13CollectiveMmaINS1_34MainloopSm90TmaGmmaWarpSpecializedILi2ENS5_IJNS4_1CILi2EEENSA_ILi1EEESC_EEENS1_32KernelTmaWarpSpecializedPingpongEEENS5_IJNSA_ILi64EEENSA_ILi160EEENSA_ILi256EEEEEENS_6half_tENS5_IJlSC_lEEESK_SL_NS4_8TiledMMAINS4_8MMA_AtomIJNS4_4SM904GMMA25MMA_64x32x16_F32F16F16_SSILNSP_5MajorE0ELSR_0ELNSP_7ScaleInE1ELSS_1EEEEEENS4_6LayoutINS5_IJSC_SC_SC_EEENS5_IJNSA_ILi0EEESX_SX_EEEEENS5_IJNS4_10UnderscoreES10_S10_EEEEENS4_13SM90_TMA_LOADENS4_14ComposedLayoutINS4_7SwizzleILi3ELi4ELi3EEENS4_18smem_ptr_flag_bitsILi16EEENSV_INS5_IJNSA_ILi8EEESG_EEENS5_IJSG_SC_EEEEEEEvNS4_8identityENS4_23SM90_TMA_LOAD_MULTICASTES1D_vS1E_EENS_8epilogue10collective6detail29Sm90TmaWarpSpecializedAdapterINS1I_15DefaultEpilogueISK_SL_SL_NS1H_6thread17LinearCombinationISK_Li1EffLNS1M_9ScaleType4KindE0ELNS_15FloatRoundStyleE2ESK_EENS1_15EpilogueDefaultEEEEEvvEEEEvNT_6ParamsE)
	.align		4
        /*000c*/ 	.word	index@(__assertfail)
	.align		4
        /*0010*/ 	.word	0x00000000
	.align		4
        /*0014*/ 	.word	0xfffffffe
	.align		4
        /*0018*/ 	.word	0x00000000
	.align		4
        /*001c*/ 	.word	0xfffffffd
	.align		4
        /*0020*/ 	.word	0x00000000
	.align		4
        /*0024*/ 	.word	0xfffffffc


//--------------------- .nv.constant4             --------------------------
	.section	.nv.constant4,"a",@progbits
	.align	8
	.align		8
.nv.constant4:
        /*0000*/ 	.dword	__assertfail
	.align		8
        /*0008*/ 	.dword	__unnamed_1
	.align		8
        /*0010*/ 	.dword	_ZN39_INTERNAL_7cb6661b_4_k_cu_c93c1a6c_59944cuda3std3__45__cpo5beginE
	.align		8
        /*0018*/ 	.dword	_ZN39_INTERNAL_7cb6661b_4_k_cu_c93c1a6c_59944cuda3std3__45__cpo3endE
	.align		8
        /*0020*/ 	.dword	_ZN39_INTERNAL_7cb6661b_4_k_cu_c93c1a6c_59944cuda3std3__45__cpo6cbeginE
	.align		8
        /*0028*/ 	.dword	_ZN39_INTERNAL_7cb6661b_4_k_cu_c93c1a6c_59944cuda3std3__45__cpo4cendE
	.align		8
        /*0030*/ 	.dword	_ZN39_INTERNAL_7cb6661b_4_k_cu_c93c1a6c_59944cuda3std3__441_GLOBAL__N__7cb6661b_4_k_cu_c93c1a6c_59946ignoreE
	.align		8
        /*0038*/ 	.dword	_ZN39_INTERNAL_7cb6661b_4_k_cu_c93c1a6c_59944cuda3std3__419piecewise_constructE
	.align		8
        /*0040*/ 	.dword	_ZN39_INTERNAL_7cb6661b_4_k_cu_c93c1a6c_59944cuda3std3__48in_placeE
	.align		8
        /*0048*/ 	.dword	_ZN39_INTERNAL_7cb6661b_4_k_cu_c93c1a6c_59944cuda3std6ranges3__45__cpo4swapE
	.align		8
        /*0050*/ 	.dword	_ZN39_INTERNAL_7cb6661b_4_k_cu_c93c1a6c_59944cuda3std6ranges3__45__cpo9iter_moveE
	.align		8
        /*0058*/ 	.dword	_ZN39_INTERNAL_7cb6661b_4_k_cu_c93c1a6c_59944cute7productE
	.align		8
        /*0060*/ 	.dword	_ZN39_INTERNAL_7cb6661b_4_k_cu_c93c1a6c_59944cute1_E
	.align		8
        /*0068*/ 	.dword	$str$22
	.align		8
        /*0070*/ 	.dword	$str$23


//--------------------- .text._ZN7cutlass13device_kernelINS_4gemm6kernel13GemmUniversalIN4cute5tupleIJiiiiEEENS1_10collective13CollectiveMmaINS1_34MainloopSm90TmaGmmaWarpSpecializedILi2ENS5_IJNS4_1CILi2EEENSA_ILi1EEESC_EEENS1_32KernelTmaWarpSpecializedPingpongEEENS5_IJNSA_ILi64EEENSA_ILi160EEENSA_ILi256EEEEEENS_6half_tENS5_IJlSC_lEEESK_SL_NS4_8TiledMMAINS4_8MMA_AtomIJNS4_4SM904GMMA25MMA_64x32x16_F32F16F16_SSILNSP_5MajorE0ELSR_0ELNSP_7ScaleInE1ELSS_1EEEEEENS4_6LayoutINS5_IJSC_SC_SC_EEENS5_IJNSA_ILi0EEESX_SX_EEEEENS5_IJNS4_10UnderscoreES10_S10_EEEEENS4_13SM90_TMA_LOADENS4_14ComposedLayoutINS4_7SwizzleILi3ELi4ELi3EEENS4_18smem_ptr_flag_bitsILi16EEENSV_INS5_IJNSA_ILi8EEESG_EEENS5_IJSG_SC_EEEEEEEvNS4_8identityENS4_23SM90_TMA_LOAD_MULTICASTES1D_vS1E_EENS_8epilogue10collective6detail29Sm90TmaWarpSpecializedAdapterINS1I_15DefaultEpilogueISK_SL_SL_NS1H_6thread17LinearCombinationISK_Li1EffLNS1M_9ScaleType4KindE0ELNS_15FloatRoundStyleE2ESK_EENS1_15EpilogueDefaultEEEEEvvEEEEvNT_6ParamsE --------------------------
	.section	.text._ZN7cutlass13device_kernelINS_4gemm6kernel13GemmUniversalIN4cute5tupleIJiiiiEEENS1_10collective13CollectiveMmaINS1_34MainloopSm90TmaGmmaWarpSpecializedILi2ENS5_IJNS4_1CILi2EEENSA_ILi1EEESC_EEENS1_32KernelTmaWarpSpecializedPingpongEEENS5_IJNSA_ILi64EEENSA_ILi160EEENSA_ILi256EEEEEENS_6half_tENS5_IJlSC_lEEESK_SL_NS4_8TiledMMAINS4_8MMA_AtomIJNS4_4SM904GMMA25MMA_64x32x16_F32F16F16_SSILNSP_5MajorE0ELSR_0ELNSP_7ScaleInE1ELSS_1EEEEEENS4_6LayoutINS5_IJSC_SC_SC_EEENS5_IJNSA_ILi0EEESX_SX_EEEEENS5_IJNS4_10UnderscoreES10_S10_EEEEENS4_13SM90_TMA_LOADENS4_14ComposedLayoutINS4_7SwizzleILi3ELi4ELi3EEENS4_18smem_ptr_flag_bitsILi16EEENSV_INS5_IJNSA_ILi8EEESG_EEENS5_IJSG_SC_EEEEEEEvNS4_8identityENS4_23SM90_TMA_LOAD_MULTICASTES1D_vS1E_EENS_8epilogue10collective6detail29Sm90TmaWarpSpecializedAdapterINS1I_15DefaultEpilogueISK_SL_SL_NS1H_6thread17LinearCombinationISK_Li1EffLNS1M_9ScaleType4KindE0ELNS_15FloatRoundStyleE2ESK_EENS1_15EpilogueDefaultEEEEEvvEEEEvNT_6ParamsE,"ax",@progbits
	.align	128
.text._ZN7cutlass13device_kernelINS_4gemm6kernel13GemmUniversalIN4cute5tupleIJiiiiEEENS1_10collective13CollectiveMmaINS1_34MainloopSm90TmaGmmaWarpSpecializedILi2ENS5_IJNS4_1CILi2EEENSA_ILi1EEESC_EEENS1_32KernelTmaWarpSpecializedPingpongEEENS5_IJNSA_ILi64EEENSA_ILi160EEENSA_ILi256EEEEEENS_6half_tENS5_IJlSC_lEEESK_SL_NS4_8TiledMMAINS4_8MMA_AtomIJNS4_4SM904GMMA25MMA_64x32x16_F32F16F16_SSILNSP_5MajorE0ELSR_0ELNSP_7ScaleInE1ELSS_1EEEEEENS4_6LayoutINS5_IJSC_SC_SC_EEENS5_IJNSA_ILi0EEESX_SX_EEEEENS5_IJNS4_10UnderscoreES10_S10_EEEEENS4_13SM90_TMA_LOADENS4_14ComposedLayoutINS4_7SwizzleILi3ELi4ELi3EEENS4_18smem_ptr_flag_bitsILi16EEENSV_INS5_IJNSA_ILi8EEESG_EEENS5_IJSG_SC_EEEEEEEvNS4_8identityENS4_23SM90_TMA_LOAD_MULTICASTES1D_vS1E_EENS_8epilogue10collective6detail29Sm90TmaWarpSpecializedAdapterINS1I_15DefaultEpilogueISK_SL_SL_NS1H_6thread17LinearCombinationISK_Li1EffLNS1M_9ScaleType4KindE0ELNS_15FloatRoundStyleE2ESK_EENS1_15EpilogueDefaultEEEEEvvEEEEvNT_6ParamsE:
        .type           _ZN7cutlass13device_kernelINS_4gemm6kernel13GemmUniversalIN4cute5tupleIJiiiiEEENS1_10collective13CollectiveMmaINS1_34MainloopSm90TmaGmmaWarpSpecializedILi2ENS5_IJNS4_1CILi2EEENSA_ILi1EEESC_EEENS1_32KernelTmaWarpSpecializedPingpongEEENS5_IJNSA_ILi64EEENSA_ILi160EEENSA_ILi256EEEEEENS_6half_tENS5_IJlSC_lEEESK_SL_NS4_8TiledMMAINS4_8MMA_AtomIJNS4_4SM904GMMA25MMA_64x32x16_F32F16F16_SSILNSP_5MajorE0ELSR_0ELNSP_7ScaleInE1ELSS_1EEEEEENS4_6LayoutINS5_IJSC_SC_SC_EEENS5_IJNSA_ILi0EEESX_SX_EEEEENS5_IJNS4_10UnderscoreES10_S10_EEEEENS4_13SM90_TMA_LOADENS4_14ComposedLayoutINS4_7SwizzleILi3ELi4ELi3EEENS4_18smem_ptr_flag_bitsILi16EEENSV_INS5_IJNSA_ILi8EEESG_EEENS5_IJSG_SC_EEEEEEEvNS4_8identityENS4_23SM90_TMA_LOAD_MULTICASTES1D_vS1E_EENS_8epilogue10collective6detail29Sm90TmaWarpSpecializedAdapterINS1I_15DefaultEpilogueISK_SL_SL_NS1H_6thread17LinearCombinationISK_Li1EffLNS1M_9ScaleType4KindE0ELNS_15FloatRoundStyleE2ESK_EENS1_15EpilogueDefaultEEEEEvvEEEEvNT_6ParamsE,@function
        .size           _ZN7cutlass13device_kernelINS_4gemm6kernel13GemmUniversalIN4cute5tupleIJiiiiEEENS1_10collective13CollectiveMmaINS1_34MainloopSm90TmaGmmaWarpSpecializedILi2ENS5_IJNS4_1CILi2EEENSA_ILi1EEESC_EEENS1_32KernelTmaWarpSpecializedPingpongEEENS5_IJNSA_ILi64EEENSA_ILi160EEENSA_ILi256EEEEEENS_6half_tENS5_IJlSC_lEEESK_SL_NS4_8TiledMMAINS4_8MMA_AtomIJNS4_4SM904GMMA25MMA_64x32x16_F32F16F16_SSILNSP_5MajorE0ELSR_0ELNSP_7ScaleInE1ELSS_1EEEEEENS4_6LayoutINS5_IJSC_SC_SC_EEENS5_IJNSA_ILi0EEESX_SX_EEEEENS5_IJNS4_10UnderscoreES10_S10_EEEEENS4_13SM90_TMA_LOADENS4_14ComposedLayoutINS4_7SwizzleILi3ELi4ELi3EEENS4_18smem_ptr_flag_bitsILi16EEENSV_INS5_IJNSA_ILi8EEESG_EEENS5_IJSG_SC_EEEEEEEvNS4_8identityENS4_23SM90_TMA_LOAD_MULTICASTES1D_vS1E_EENS_8epilogue10collective6detail29Sm90TmaWarpSpecializedAdapterINS1I_15DefaultEpilogueISK_SL_SL_NS1H_6thread17LinearCombinationISK_Li1EffLNS1M_9ScaleType4KindE0ELNS_15FloatRoundStyleE2ESK_EENS1_15EpilogueDefaultEEEEEvvEEEEvNT_6ParamsE,(.L_x_228 - _ZN7cutlass13device_kernelINS_4gemm6kernel13GemmUniversalIN4cute5tupleIJiiiiEEENS1_10collective13CollectiveMmaINS1_34MainloopSm90TmaGmmaWarpSpecializedILi2ENS5_IJNS4_1CILi2EEENSA_ILi1EEESC_EEENS1_32KernelTmaWarpSpecializedPingpongEEENS5_IJNSA_ILi64EEENSA_ILi160EEENSA_ILi256EEEEEENS_6half_tENS5_IJlSC_lEEESK_SL_NS4_8TiledMMAINS4_8MMA_AtomIJNS4_4SM904GMMA25MMA_64x32x16_F32F16F16_SSILNSP_5MajorE0ELSR_0ELNSP_7ScaleInE1ELSS_1EEEEEENS4_6LayoutINS5_IJSC_SC_SC_EEENS5_IJNSA_ILi0EEESX_SX_EEEEENS5_IJNS4_10UnderscoreES10_S10_EEEEENS4_13SM90_TMA_LOADENS4_14ComposedLayoutINS4_7SwizzleILi3ELi4ELi3EEENS4_18smem_ptr_flag_bitsILi16EEENSV_INS5_IJNSA_ILi8EEESG_EEENS5_IJSG_SC_EEEEEEEvNS4_8identityENS4_23SM90_TMA_LOAD_MULTICASTES1D_vS1E_EENS_8epilogue10collective6detail29Sm90TmaWarpSpecializedAdapterINS1I_15DefaultEpilogueISK_SL_SL_NS1H_6thread17LinearCombinationISK_Li1EffLNS1M_9ScaleType4KindE0ELNS_15FloatRoundStyleE2ESK_EENS1_15EpilogueDefaultEEEEEvvEEEEvNT_6ParamsE)
        .other          _ZN7cutlass13device_kernelINS_4gemm6kernel13GemmUniversalIN4cute5tupleIJiiiiEEENS1_10collective13CollectiveMmaINS1_34MainloopSm90TmaGmmaWarpSpecializedILi2ENS5_IJNS4_1CILi2EEENSA_ILi1EEESC_EEENS1_32KernelTmaWarpSpecializedPingpongEEENS5_IJNSA_ILi64EEENSA_ILi160EEENSA_ILi256EEEEEENS_6half_tENS5_IJlSC_lEEESK_SL_NS4_8TiledMMAINS4_8MMA_AtomIJNS4_4SM904GMMA25MMA_64x32x16_F32F16F16_SSILNSP_5MajorE0ELSR_0ELNSP_7ScaleInE1ELSS_1EEEEEENS4_6LayoutINS5_IJSC_SC_SC_EEENS5_IJNSA_ILi0EEESX_SX_EEEEENS5_IJNS4_10UnderscoreES10_S10_EEEEENS4_13SM90_TMA_LOADENS4_14ComposedLayoutINS4_7SwizzleILi3ELi4ELi3EEENS4_18smem_ptr_flag_bitsILi16EEENSV_INS5_IJNSA_ILi8EEESG_EEENS5_IJSG_SC_EEEEEEEvNS4_8identityENS4_23SM90_TMA_LOAD_MULTICASTES1D_vS1E_EENS_8epilogue10collective6detail29Sm90TmaWarpSpecializedAdapterINS1I_15DefaultEpilogueISK_SL_SL_NS1H_6thread17LinearCombinationISK_Li1EffLNS1M_9ScaleType4KindE0ELNS_15FloatRoundStyleE2ESK_EENS1_15EpilogueDefaultEEEEEvvEEEEvNT_6ParamsE,@"STO_CUDA_ENTRY STV_DEFAULT"
_ZN7cutlass13device_kernelINS_4gemm6kernel13GemmUniversalIN4cute5tupleIJiiiiEEENS1_10collective13CollectiveMmaINS1_34MainloopSm90TmaGmmaWarpSpecializedILi2ENS5_IJNS4_1CILi2EEENSA_ILi1EEESC_EEENS1_32KernelTmaWarpSpecializedPingpongEEENS5_IJNSA_ILi64EEENSA_ILi160EEENSA_ILi256EEEEEENS_6half_tENS5_IJlSC_lEEESK_SL_NS4_8TiledMMAINS4_8MMA_AtomIJNS4_4SM904GMMA25MMA_64x32x16_F32F16F16_SSILNSP_5MajorE0ELSR_0ELNSP_7ScaleInE1ELSS_1EEEEEENS4_6LayoutINS5_IJSC_SC_SC_EEENS5_IJNSA_ILi0EEESX_SX_EEEEENS5_IJNS4_10UnderscoreES10_S10_EEEEENS4_13SM90_TMA_LOADENS4_14ComposedLayoutINS4_7SwizzleILi3ELi4ELi3EEENS4_18smem_ptr_flag_bitsILi16EEENSV_INS5_IJNSA_ILi8EEESG_EEENS5_IJSG_SC_EEEEEEEvNS4_8identityENS4_23SM90_TMA_LOAD_MULTICASTES1D_vS1E_EENS_8epilogue10collective6detail29Sm90TmaWarpSpecializedAdapterINS1I_15DefaultEpilogueISK_SL_SL_NS1H_6thread17LinearCombinationISK_Li1EffLNS1M_9ScaleType4KindE0ELNS_15FloatRoundStyleE2ESK_EENS1_15EpilogueDefaultEEEEEvvEEEEvNT_6ParamsE:
[----:B------:R-:W0:Y:S01]  /*0000*/  LDC R1, c[0x0][0x28] ;  /* 0x00000a00ff017b82 */ /* 0x000e220000000800 */
[----:B------:R-:W1:Y:S01]  /*0010*/  S2R R3, SR_TID.X ;  /* 0x0000000000037919 */ /* 0x000e620000002100 */
[----:B------:R-:W-:Y:S01]  /*0020*/  ELECT P0, URZ, PT ;  /* 0x00000000003f782f */ /* 0x000fe20003800000 */
[----:B------:R-:W-:Y:S01]  /*0030*/  BSSY B0, `(.L_x_0) ;  /* 0x0000014000007945 */ /* 0x000fe20003800000 */
[--C-:B-1----:R-:W-:Y:S02]  /*0040*/  SHF.R.U32.HI R0, RZ, 0x5, R3.reuse ;  /* 0x00000005ff007819 */ /* 0x102fe40000011603 */
[----:B------:R-:W-:-:S03]  /*0050*/  SHF.R.U32.HI R5, RZ, 0x7, R3 ;  /* 0x00000007ff057819 */ /* 0x000fc60000011603 */
[----:B------:R-:W1:Y:S02]  /*0060*/  SHFL.IDX PT, R2, R0, RZ, 0x1f ;  /* 0x00001fff00027589 */ /* 0x000e6400000e0000 */
[----:B-1----:R-:W-:Y:S02]  /*0070*/  R2UR UR6, R2 ;  /* 0x00000000020672ca */ /* 0x002fe400000e0000 */
[----:B------:R1:W2:Y:S11]  /*0080*/  SHFL.IDX PT, R2, R5, RZ, 0x1f ;  /* 0x00001fff05027589 */ /* 0x0002b600000e0000 */
[----:B------:R-:W-:-:S02]  /*0090*/  USHF.R.S32.HI UR4, URZ, 0x1f, UR6 ;  /* 0x0000001f3f047899 */ /* 0x000fc40008011406 */
[----:B------:R-:W-:Y:S02]  /*00a0*/  ISETP.NE.OR P0, PT, RZ, UR6, !P0 ;  /* 0x00000006ff007c0c */ /* 0x000fe4000c705670 */
[----:B------:R-:W-:-:S04]  /*00b0*/  ULEA.HI UR4, UR4, UR6, URZ, 0x2 ;  /* 0x0000000604047291 */ /* 0x000fc8000f8f103f */
[----:B------:R-:W-:-:S04]  /*00c0*/  ULOP3.LUT UR4, UR4, 0xfffffffc, URZ, 0xc0, !UPT ;  /* 0xfffffffc04047892 */ /* 0x000fc8000f8ec03f */
[----:B------:R-:W-:-:S03]  /*00d0*/  UIADD3 UR6, UR6, -UR4, URZ ;  /* 0x8000000406067290 */ /* 0x000fc6000fffe03f */
[----:B012---:R-:W-:Y:S09]  /*00e0*/  @P0 BRA `(.L_x_1) ;  /* 0x0000000000200947 */ /* 0x007ff20003800000 */
[----:B------:R-:W-:Y:S02]  /*00f0*/  ULDC.64 UR4, c[0x0][0x198] ;  /* 0x0000660000047ab9 */ /* 0x000fe40000000a00 */
[----:B------:R-:W-:Y:S02]  /*0100*/  UIADD3 UR8, UP0, UR4, 0xf0, URZ ;  /* 0x000000f004087890 */ /* 0x000fe4000ff1e03f */
[----:B------:R-:W-:Y:S02]  /*0110*/  UIADD3 UR4, UP1, UR4, 0x1f0, URZ ;  /* 0x000001f004047890 */ /* 0x000fe4000ff3e03f */
[----:B------:R-:W-:Y:S02]  /*0120*/  UIADD3.X UR9, URZ, UR5, URZ, UP0, !UPT ;  /* 0x000000053f097290 */ /* 0x000fe400087fe43f */
[----:B------:R-:W-:-:S07]  /*0130*/  UIADD3.X UR5, URZ, UR5, URZ, UP1, !UPT ;  /* 0x000000053f057290 */ /* 0x000fce0008ffe43f */
[----:B------:R0:W-:Y:S02]  /*0140*/  UTMACCTL.PF [UR8] ;  /* 0x00000000080079b9 */ /* 0x0001e40008040000 */
[----:B------:R0:W-:Y:S02]  /*0150*/  UTMACCTL.PF [UR4] ;  /* 0x00000000040079b9 */ /* 0x0001e40008040000 */
[----:B0-----:R-:W-:Y:S01]  /*0160*/  NOP ;  /* 0x0000000000007918 */ /* 0x001fe20000000000 */
.L_x_1:
[----:B------:R-:W-:Y:S05]  /*0170*/  BSYNC B0 ;  /* 0x0000000000007941 */ /* 0x000fea0003800000 */
.L_x_0:
[----:B------:R-:W0:Y:S01]  /*0180*/  SHFL.IDX PT, R6, R0, RZ, 0x1f ;  /* 0x00001fff00067589 */ /* 0x000e2200000e0000 */
[----:B------:R-:W-:Y:S01]  /*0190*/  R2UR UR19, R2 ;  /* 0x00000000021372ca */ /* 0x000fe200000e0000 */
[----:B------:R-:W-:-:S04]  /*01a0*/  UISETP.NE.AND UP0, UPT, UR6, 0x3, UPT ;  /* 0x000000030600788c */ /* 0x000fc8000bf05270 */
[----:B------:R-:W-:-:S08]  /*01b0*/  UISETP.EQ.OR UP0, UPT, UR6, URZ, !UP0 ;  /* 0x0000003f0600728c */ /* 0x000fd0000c702670 */
[----:B------:R-:W-:Y:S02]  /*01c0*/  UIADD3 UR14, UR19, -0x1, URZ ;  /* 0xffffffff130e7890 */ /* 0x000fe4000fffe03f */
[----:B------:R-:W-:Y:S02]  /*01d0*/  UISETP.EQ.AND UP0, UPT, UR19, URZ, UP0 ;  /* 0x0000003f1300728c */ /* 0x000fe40008702270 */
[----:B------:R-:W-:Y:S02]  /*01e0*/  UISETP.GE.U32.AND UP1, UPT, UR14, 0x2, UPT ;  /* 0x000000020e00788c */ /* 0x000fe4000bf26070 */
[----:B------:R-:W-:Y:S01]  /*01f0*/  USEL UR39, URZ, 0x1, !UP0 ;  /* 0x000000013f277887 */ /* 0x000fe2000c000000 */
[----:B0-----:R-:W-:-:S03]  /*0200*/  ISETP.NE.AND P0, PT, R6, RZ, PT ;  /* 0x000000ff0600720c */ /* 0x001fc60003f05270 */
[----:B------:R-:W-:-:S10]  /*0210*/  USEL UR39, UR39, 0x2, UP1 ;  /* 0x0000000227277887 */ /* 0x000fd40008800000 */
[----:B------:R-:W-:Y:S05]  /*0220*/  @P0 BRA `(.L_x_2) ;  /* 0x0000000000480947 */ /* 0x000fea0003800000 */
[----:B------:R-:W0:Y:S01]  /*0230*/  S2UR UR7, SR_CgaCtaId ;  /* 0x00000000000779c3 */ /* 0x000e220000008800 */
[----:B------:R-:W-:Y:S01]  /*0240*/  UMOV UR4, 0x400 ;  /* 0x0000040000047882 */ /* 0x000fe20000000000 */
[----:B------:R-:W-:Y:S01]  /*0250*/  UMOV UR5, 0x1 ;  /* 0x0000000100057882 */ /* 0x000fe20000000000 */
[----:B------:R-:W-:Y:S01]  /*0260*/  UMOV UR8, 0x2 ;  /* 0x0000000200087882 */ /* 0x000fe20000000000 */
[----:B------:R-:W-:Y:S01]  /*0270*/  ELECT P0, URZ, PT ;  /* 0x00000000003f782f */ /* 0x000fe20003800000 */
[----:B------:R-:W-:-:S04]  /*0280*/  UIADD3 UR8, -UR8, 0x100000, URZ ;  /* 0x0010000008087890 */ /* 0x000fc8000fffe13f */
[----:B------:R-:W-:Y:S02]  /*0290*/  USHF.L.U32 UR9, UR8, 0xb, URZ ;  /* 0x0000000b08097899 */ /* 0x000fe4000800063f */
[----:B------:R-:W-:Y:S02]  /*02a0*/  USHF.L.U32 UR8, UR8, 0x1, URZ ;  /* 0x0000000108087899 */ /* 0x000fe4000800063f */
[----:B0-----:R-:W-:Y:S02]  /*02b0*/  ULEA UR7, UR7, UR4, 0x18 ;  /* 0x0000000407077291 */ /* 0x001fe4000f8ec03f */
[----:B------:R-:W-:-:S04]  /*02c0*/  UIADD3 UR4, -UR5, 0x100000, URZ ;  /* 0x0010000005047890 */ /* 0x000fc8000fffe13f */
[----:B------:R-:W-:Y:S02]  /*02d0*/  USHF.L.U32 UR5, UR4, 0xb, URZ ;  /* 0x0000000b04057899 */ /* 0x000fe4000800063f */
[----:B------:R-:W-:Y:S01]  /*02e0*/  USHF.L.U32 UR4, UR4, 0x1, URZ ;  /* 0x0000000104047899 */ /* 0x000fe2000800063f */
[----:B------:R-:W0:Y:S11]  /*02f0*/  FENCE.VIEW.ASYNC.S ;  /* 0x00000000000073c6 */ /* 0x000e360000000000 */
[----:B0-----:R0:W1:Y:S01]  /*0300*/  SYNCS.EXCH.64 URZ, [UR7], UR4 ;  /* 0x00000004073f75b2 */ /* 0x0010620008000100 */
[----:B------:R0:W2:Y:S01]  /*0310*/  SYNCS.EXCH.64 URZ, [UR7+0x10], UR8 ;  /* 0x00001008073f75b2 */ /* 0x0000a20008000100 */
[----:B------:R0:W3:Y:S01]  /*0320*/  SYNCS.EXCH.64 URZ, [UR7+0x8], UR4 ;  /* 0x00000804073f75b2 */ /* 0x0000e20008000100 */
[----:B------:R0:W4:Y:S01]  /*0330*/  SYNCS.EXCH.64 URZ, [UR7+0x18], UR8 ;  /* 0x00001808073f75b2 */ /* 0x0001220008000100 */
[----:B------:R-:W-:Y:S01]  /*0340*/  NOP ;  /* 0x0000000000007918 */ /* 0x000fe20000000000 */
.L_x_2:
[----:B------:R-:W5:Y:S01]  /*0350*/  S2UR UR15, SR_CTAID.X ;  /* 0x00000000000f79c3 */ /* 0x000f620000002500 */
[----:B------:R-:W-:Y:S01]  /*0360*/  SHF.R.S32.HI R2, RZ, 0x1f, R3 ;  /* 0x0000001fff027819 */ /* 0x000fe20000011403 */
[----:B------:R-:W1:Y:S01]  /*0370*/  SHFL.IDX PT, R7, R0, RZ, 0x1f ;  /* 0x00001fff00077589 */ /* 0x000e6200000e0000 */
[----:B------:R-:W-:Y:S02]  /*0380*/  ELECT P0, URZ, PT ;  /* 0x00000000003f782f */ /* 0x000fe40003800000 */
[----:B------:R-:W-:Y:S01]  /*0390*/  SHF.R.S32.HI R11, RZ, 0x1f, R6 ;  /* 0x0000001fff0b7819 */ /* 0x000fe20000011406 */
[----:B0-----:R-:W-:Y:S01]  /*03a0*/  ULDC UR4, c[0x0][0x150] ;  /* 0x0000540000047ab9 */ /* 0x001fe20000000800 */
[----:B------:R-:W-:Y:S01]  /*03b0*/  LEA.HI R2, R2, R3, RZ, 0x7 ;  /* 0x0000000302027211 */ /* 0x000fe200078f38ff */
[----:B------:R-:W0:Y:S01]  /*03c0*/  SHFL.IDX PT, R8, R0, RZ, 0x1f ;  /* 0x00001fff00087589 */ /* 0x000e2200000e0000 */
[----:B------:R-:W2:Y:S01]  /*03d0*/  S2UR UR8, SR_CTAID.Y ;  /* 0x00000000000879c3 */ /* 0x000ea20000002600 */
[----:B------:R-:W-:-:S02]  /*03e0*/  ELECT P1, URZ, PT ;  /* 0x00000000003f782f */ /* 0x000fc40003820000 */
[----:B------:R-:W-:Y:S01]  /*03f0*/  LOP3.LUT R2, R2, 0xffffff80, RZ, 0xc0, !PT ;  /* 0xffffff8002027812 */ /* 0x000fe200078ec0ff */
[----:B------:R-:W-:Y:S01]  /*0400*/  ULDC UR7, c[0x0][0x144] ;  /* 0x0000510000077ab9 */ /* 0x000fe20000000800 */
[----:B------:R-:W-:Y:S01]  /*0410*/  LEA.HI R11, R11, R6, RZ, 0x2 ;  /* 0x000000060b0b7211 */ /* 0x000fe200078f10ff */
[----:B------:R-:W-:Y:S01]  /*0420*/  UMOV UR18, 0x80 ;  /* 0x0000008000127882 */ /* 0x000fe20000000000 */
[----:B------:R-:W-:Y:S01]  /*0430*/  NOP ;  /* 0x0000000000007918 */ /* 0x000fe20000000000 */
[----:B------:R-:W-:Y:S01]  /*0440*/  IMAD.IADD R4, R3, 0x1, -R2 ;  /* 0x0000000103047824 */ /* 0x000fe200078e0a02 */
[----:B------:R-:W-:Y:S01]  /*0450*/  LOP3.LUT R11, R11, 0x3ffffffc, RZ, 0xc0, !PT ;  /* 0x3ffffffc0b0b7812 */ /* 0x000fe200078ec0ff */
[----:B------:R-:W-:Y:S01]  /*0460*/  NOP ;  /* 0x0000000000007918 */ /* 0x000fe20000000000 */
[----:B------:R-:W-:Y:S01]  /*0470*/  ULDC UR17, c[0x0][0x148] ;  /* 0x0000520000117ab9 */ /* 0x000fe20000000800 */
[----:B------:R-:W-:Y:S01]  /*0480*/  IMAD.MOV.U32 R23, RZ, RZ, 0x1 ;  /* 0x00000001ff177424 */ /* 0x000fe200078e00ff */
[----:B------:R-:W-:Y:S01]  /*0490*/  SHF.R.S32.HI R9, RZ, 0x1f, R4 ;  /* 0x0000001fff097819 */ /* 0x000fe20000011404 */
[----:B------:R-:W-:Y:S01]  /*04a0*/  IMAD.IADD R11, R6, 0x1, -R11 ;  /* 0x00000001060b7824 */ /* 0x000fe200078e0a0b */
[----:B------:R-:W3:Y:S01]  /*04b0*/  SHFL.IDX PT, R5, R5, RZ, 0x1f ;  /* 0x00001fff05057589 */ /* 0x000ee200000e0000 */
[----:B------:R-:W-:-:S02]  /*04c0*/  ISETP.NE.AND P2, PT, RZ, UR19, PT ;  /* 0x00000013ff007c0c */ /* 0x000fc4000bf45270 */
[----:B-----5:R-:W-:Y:S02]  /*04d0*/  I2FP.F32.U32 R10, UR15 ;  /* 0x0000000f000a7c45 */ /* 0x020fe40008201000 */
[----:B------:R-:W-:Y:S02]  /*04e0*/  LEA.HI R2, R9, R4, RZ, 0x3 ;  /* 0x0000000409027211 */ /* 0x000fe400078f18ff */
[----:B-1----:R-:W-:Y:S01]  /*04f0*/  ISETP.NE.OR P0, PT, R7, RZ, !P0 ;  /* 0x000000ff0700720c */ /* 0x002fe20004705670 */
[----:B------:R-:W-:Y:S01]  /*0500*/  FMUL R10, R10, UR4 ;  /* 0x000000040a0a7c20 */ /* 0x000fe20008400000 */
[--C-:B------:R-:W-:Y:S01]  /*0510*/  SHF.R.S32.HI R7, RZ, 0x3, R2.reuse ;  /* 0x00000003ff077819 */ /* 0x100fe20000011402 */
[----:B------:R-:W-:Y:S01]  /*0520*/  ULDC UR4, c[0x0][0x154] ;  /* 0x0000550000047ab9 */ /* 0x000fe20000000800 */
[----:B------:R-:W-:Y:S02]  /*0530*/  SHF.R.S32.HI R2, RZ, 0x1f, R2 ;  /* 0x0000001fff027819 */ /* 0x000fe40000011402 */
[----:B0-----:R-:W-:Y:S01]  /*0540*/  ISETP.NE.OR P1, PT, R8, RZ, !P1 ;  /* 0x000000ff0800720c */ /* 0x001fe20004f25670 */
[----:B------:R-:W0:Y:S01]  /*0550*/  F2I.U32.TRUNC.NTZ R10, R10 ;  /* 0x0000000a000a7305 */ /* 0x000e22000020f000 */
[----:B------:R-:W-:-:S02]  /*0560*/  LEA.HI R2, R2, R7, RZ, 0x2 ;  /* 0x0000000702027211 */ /* 0x000fc400078f10ff */
[----:B--2---:R-:W-:Y:S02]  /*0570*/  I2FP.F32.U32 R0, UR8 ;  /* 0x0000000800007c45 */ /* 0x004fe40008201000 */
[----:B------:R-:W-:Y:S01]  /*0580*/  LOP3.LUT R2, R2, 0xfffffffc, RZ, 0xc0, !PT ;  /* 0xfffffffc02027812 */ /* 0x000fe200078ec0ff */
[----:B------:R-:W-:Y:S02]  /*0590*/  VOTEU.ALL UP0, P0 ;  /* 0x00000000003f7886 */ /* 0x000fe40000000000 */
[----:B------:R-:W-:Y:S02]  /*05a0*/  FMUL R6, R0, UR4 ;  /* 0x0000000400067c20 */ /* 0x000fe40008400000 */
[----:B------:R-:W-:Y:S01]  /*05b0*/  IMAD.IADD R2, R7, 0x1, -R2 ;  /* 0x0000000107027824 */ /* 0x000fe200078e0a02 */
[----:B------:R-:W1:Y:S01]  /*05c0*/  @!UP0 S2UR UR11, SR_CgaCtaId ;  /* 0x00000000000b89c3 */ /* 0x000e620000008800 */
[----:B------:R-:W-:Y:S01]  /*05d0*/  VOTEU.ALL UP1, P1 ;  /* 0x00000000003f7886 */ /* 0x000fe20000820000 */
[----:B------:R-:W-:Y:S01]  /*05e0*/  @!UP0 UMOV UR10, 0x400 ;  /* 0x00000400000a8882 */ /* 0x000fe20000000000 */
[----:B------:R-:W-:Y:S01]  /*05f0*/  IMAD R2, R11, 0x4, R2 ;  /* 0x000000040b027824 */ /* 0x000fe200078e0202 */
[----:B0-----:R-:W-:Y:S01]  /*0600*/  R2UR UR4, R10 ;  /* 0x000000000a0472ca */ /* 0x001fe200000e0000 */
[----:B------:R-:W0:Y:S01]  /*0610*/  F2I.U32.TRUNC.NTZ R6, R6 ;  /* 0x0000000600067305 */ /* 0x000e22000020f000 */
[----:B------:R-:W-:Y:S01]  /*0620*/  @!UP1 UMOV UR13, 0x400 ;  /* 0x00000400000d9882 */ /* 0x000fe20000000000 */
[C---:B------:R-:W-:Y:S01]  /*0630*/  IMAD.SHL.U32 R7, R2.reuse, 0x4, RZ ;  /* 0x0000000402077824 */ /* 0x040fe200078e00ff */
[----:B------:R-:W-:Y:S01]  /*0640*/  LEA.HI R0, R2, R2, RZ, 0x1 ;  /* 0x0000000202007211 */ /* 0x000fe200078f08ff */
[----:B------:R-:W2:Y:S01]  /*0650*/  @!UP1 S2UR UR16, SR_CgaCtaId ;  /* 0x00000000001099c3 */ /* 0x000ea20000008800 */
[----:B------:R-:W-:Y:S01]  /*0660*/  VOTEU.ALL UP2, P1 ;  /* 0x00000000003f7886 */ /* 0x000fe20000840000 */
[----:B------:R-:W-:Y:S01]  /*0670*/  VOTEU.ALL UP3, P1 ;  /* 0x00000000003f7886 */ /* 0x000fe20000860000 */
[----:B------:R-:W-:Y:S01]  /*0680*/  LOP3.LUT R11, R0, 0xfffffffe, RZ, 0xc0, !PT ;  /* 0xfffffffe000b7812 */ /* 0x000fe200078ec0ff */
[----:B------:R-:W-:Y:S01]  /*0690*/  VOTEU.ALL UP4, P1 ;  /* 0x00000000003f7886 */ /* 0x000fe20000880000 */
[----:B------:R-:W-:Y:S01]  /*06a0*/  LOP3.LUT R22, R2, 0xc, R7, 0x78, !PT ;  /* 0x0000000c02167812 */ /* 0x000fe200078e7807 */
[----:B------:R-:W-:-:S02]  /*06b0*/  VOTEU.ALL UP5, P1 ;  /* 0x00000000003f7886 */ /* 0x000fc400008a0000 */
[----:B------:R-:W-:Y:S01]  /*06c0*/  IMAD.IADD R11, R2, 0x1, -R11 ;  /* 0x00000001020b7824 */ /* 0x000fe200078e0a0b */
[----:B------:R-:W-:Y:S01]  /*06d0*/  UIADD3 UR4, -UR4, URZ, URZ ;  /* 0x0000003f04047290 */ /* 0x000fe2000fffe13f */
[----:B------:R-:W5:Y:S01]  /*06e0*/  LDC R2, c[0x0][0x140] ;  /* 0x00005000ff027b82 */ /* 0x000f620000000800 */
[----:B0-----:R-:W-:Y:S02]  /*06f0*/  R2UR UR9, R6 ;  /* 0x00000000060972ca */ /* 0x001fe400000e0000 */
[----:B------:R-:W-:Y:S02]  /*0700*/  UIMAD UR7, UR7, UR4, UR15 ;  /* 0x00000004070772a4 */ /* 0x000fe4000f8e020f */
[----:B-1----:R-:W-:Y:S01]  /*0710*/  @!UP0 ULEA UR12, UR11, UR10, 0x18 ;  /* 0x0000000a0b0c8291 */ /* 0x002fe2000f8ec03f */
[----:B------:R-:W-:Y:S01]  /*0720*/  UMOV UR4, 0x20 ;  /* 0x0000002000047882 */ /* 0x000fe20000000000 */
[----:B------:R-:W-:-:S04]  /*0730*/  @!UP1 UIADD3 UR10, -UR18, 0x100000, URZ ;  /* 0x00100000120a9890 */ /* 0x000fc8000fffe13f */
[----:B------:R-:W-:Y:S02]  /*0740*/  @!UP1 USHF.L.U32 UR11, UR10, 0xb, URZ ;  /* 0x0000000b0a0b9899 */ /* 0x000fe4000800063f */
[----:B------:R-:W-:Y:S01]  /*0750*/  @!UP1 USHF.L.U32 UR10, UR10, 0x1, URZ ;  /* 0x000000010a0a9899 */ /* 0x000fe2000800063f */
[----:B------:R-:W-:Y:S01]  /*0760*/  ISETP.NE.AND P3, PT, R11, UR7, PT ;  /* 0x000000070b007c0c */ /* 0x000fe2000bf65270 */
[----:B------:R-:W-:-:S04]  /*0770*/  @!UP0 UIADD3 UR4, -UR4, 0x100000, URZ ;  /* 0x0010000004048890 */ /* 0x000fc8000fffe13f */
[----:B------:R-:W-:Y:S02]  /*0780*/  @!UP0 USHF.L.U32 UR5, UR4, 0xb, URZ ;  /* 0x0000000b04058899 */ /* 0x000fe4000800063f */
[----:B------:R-:W-:Y:S01]  /*0790*/  @!UP0 USHF.L.U32 UR4, UR4, 0x1, URZ ;  /* 0x0000000104048899 */ /* 0x000fe2000800063f */
[----:B------:R-:W-:Y:S01]  /*07a0*/  VOTEU.ALL UP0, P0 ;  /* 0x00000000003f7886 */ /* 0x000fe20000000000 */
[----:B--2---:R-:W-:Y:S01]  /*07b0*/  @!UP1 ULEA UR13, UR16, UR13, 0x18 ;  /* 0x0000000d100d9291 */ /* 0x004fe2000f8ec03f */
[----:B------:R-:W-:Y:S01]  /*07c0*/  VOTEU.ALL UP1, P0 ;  /* 0x00000000003f7886 */ /* 0x000fe20000020000 */
[----:B------:R-:W-:Y:S01]  /*07d0*/  UIADD3 UR9, -UR9, URZ, URZ ;  /* 0x0000003f09097290 */ /* 0x000fe2000fffe13f */
[----:B------:R-:W-:Y:S01]  /*07e0*/  LOP3.LUT P0, RZ, R4, 0x7, RZ, 0xc0, !PT ;  /* 0x0000000704ff7812 */ /* 0x000fe2000780c0ff */
[----:B------:R-:W0:Y:S06]  /*07f0*/  FENCE.VIEW.ASYNC.S ;  /* 0x00000000000073c6 */ /* 0x000e2c0000000000 */
[----:B0-----:R-:W0:Y:S01]  /*0800*/  @!UP0 SYNCS.EXCH.64 URZ, [UR12+0x50], UR4 ;  /* 0x000050040c3f85b2 */ /* 0x001e220008000100 */
[----:B------:R-:W-:-:S02]  /*0810*/  @P3 LEA.HI R0, R22, R22, RZ, 0x1 ;  /* 0x0000001616003211 */ /* 0x000fc400078f08ff */
[----:B-----5:R-:W-:Y:S02]  /*0820*/  ISETP.EQ.U32.AND P1, PT, R2, 0x1, PT ;  /* 0x000000010200780c */ /* 0x020fe40003f22070 */
[----:B------:R-:W-:Y:S02]  /*0830*/  @P3 SHF.R.S32.HI R0, RZ, 0x1, R0 ;  /* 0x00000001ff003819 */ /* 0x000fe40000011400 */
[----:B------:R-:W-:Y:S01]  /*0840*/  ISETP.LT.U32.AND P0, PT, R22, 0x2, !P0 ;  /* 0x000000021600780c */ /* 0x000fe20004701070 */
[----:B------:R1:W2:Y:S01]  /*0850*/  @!UP1 SYNCS.EXCH.64 URZ, [UR12+0x58], UR4 ;  /* 0x000058040c3f95b2 */ /* 0x0002a20008000100 */
[----:B------:R-:W-:Y:S01]  /*0860*/  NOP ;  /* 0x0000000000007918 */ /* 0x000fe20000000000 */
[----:B-1----:R-:W-:Y:S01]  /*0870*/  UIMAD UR4, UR17, UR9, UR8 ;  /* 0x00000009110472a4 */ /* 0x002fe2000f8e0208 */
[----:B------:R1:W0:Y:S05]  /*0880*/  @!UP2 SYNCS.EXCH.64 URZ, [UR13+0x30], UR10 ;  /* 0x0000300a0d3fa5b2 */ /* 0x00022a0008000100 */
[----:B------:R-:W-:-:S02]  /*0890*/  @P3 ISETP.NE.AND P4, PT, R0, UR4, PT ;  /* 0x0000000400003c0c */ /* 0x000fc4000bf85270 */
[----:B------:R-:W-:Y:S02]  /*08a0*/  SEL R0, RZ, 0x1, !P0 ;  /* 0x00000001ff007807 */ /* 0x000fe40004000000 */
[----:B------:R-:W-:-:S04]  /*08b0*/  @P3 SEL R23, RZ, 0x1, P4 ;  /* 0x00000001ff173807 */ /* 0x000fc80002000000 */
[----:B------:R-:W-:Y:S01]  /*08c0*/  LOP3.LUT R23, R23, R0, RZ, 0xc0, !PT ;  /* 0x0000000017177212 */ /* 0x000fe200078ec0ff */
[----:B------:R1:W0:Y:S01]  /*08d0*/  @!UP3 SYNCS.EXCH.64 URZ, [UR13+0x38], UR10 ;  /* 0x0000380a0d3fb5b2 */ /* 0x0002220008000100 */
[----:B------:R1:W0:Y:S01]  /*08e0*/  @!UP4 SYNCS.EXCH.64 URZ, [UR13+0x40], UR10 ;  /* 0x0000400a0d3fc5b2 */ /* 0x0002220008000100 */
[----:B------:R1:W0:Y:S01]  /*08f0*/  @!UP5 SYNCS.EXCH.64 URZ, [UR13+0x48], UR10 ;  /* 0x0000480a0d3fd5b2 */ /* 0x0002220008000100 */
[----:B------:R-:W-:Y:S01]  /*0900*/  NOP ;  /* 0x0000000000007918 */ /* 0x000fe20000000000 */
[----:B-1-3--:R-:W-:Y:S05]  /*0910*/  @!P1 BRA `(.L_x_3) ;  /* 0x0000000000089947 */ /* 0x00afea0003800000 */
[----:B0-2-4-:R-:W-:Y:S01]  /*0920*/  UCGABAR_ARV ;  /* 0x00000000000079c7 */ /* 0x015fe20008000000 */
[----:B------:R-:W-:Y:S05]  /*0930*/  BRA `(.L_x_4) ;  /* 0x0000000000047947 */ /* 0x000fea0003800000 */
.L_x_3:
[----:B0-2-4-:R-:W-:Y:S01]  /*0940*/  NOP ;  /* 0x0000000000007918 */ /* 0x015fe20000000000 */
.L_x_4:
[----:B------:R-:W-:Y:S01]  /*0950*/  ULDC.64 UR4, c[0x0][0x598] ;  /* 0x0001660000047ab9 */ /* 0x000fe20000000a00 */
[----:B------:R-:W-:Y:S01]  /*0960*/  ULDC.64 UR52, c[0x0][0x208] ;  /* 0x0000820000347ab9 */ /* 0x000fe20000000a00 */
[----:B------:R-:W-:-:S04]  /*0970*/  ISETP.NE.U32.AND P0, PT, RZ, UR4, PT ;  /* 0x00000004ff007c0c */ /* 0x000fc8000bf05070 */
[----:B------:R-:W-:-:S13]  /*0980*/  ISETP.NE.AND.EX P0, PT, RZ, UR5, PT, P0 ;  /* 0x00000005ff007c0c */ /* 0x000fda000bf05300 */
[----:B------:R-:W-:Y:S05]  /*0990*/  @!P0 BRA `(.L_x_5) ;  /* 0x00000000001c8947 */ /* 0x000fea0003800000 */
[----:B------:R-:W0:Y:S02]  /*09a0*/  LDC.64 R6, c[0x0][0x598] ;  /* 0x00016600ff067b82 */ /* 0x000e240000000a00 */
[----:B0-----:R-:W2:Y:S02]  /*09b0*/  LDG.E.64 R6, desc[UR52][R6.64] ;  /* 0x0000003406067981 */ /* 0x001ea4000c1e1b00 */
[----:B--2---:R-:W-:-:S04]  /*09c0*/  ISETP.NE.U32.AND P0, PT, R6, RZ, PT ;  /* 0x000000ff0600720c */ /* 0x004fc80003f05070 */
[----:B------:R-:W-:-:S13]  /*09d0*/  ISETP.NE.AND.EX P0, PT, R7, RZ, PT, P0 ;  /* 0x000000ff0700720c */ /* 0x000fda0003f05300 */
[----:B------:R-:W-:Y:S05]  /*09e0*/  @!P0 BRA `(.L_x_5) ;  /* 0x0000000000088947 */ /* 0x000fea0003800000 */
[----:B------:R0:W5:Y:S01]  /*09f0*/  LD.E R104, desc[UR52][R6.64] ;  /* 0x0000003406687980 */ /* 0x000162000c101900 */
[----:B------:R-:W-:Y:S05]  /*0a00*/  BRA `(.L_x_6) ;  /* 0x0000000000247947 */ /* 0x000fea0003800000 */
.L_x_5:
[----:B------:R-:W-:Y:S02]  /*0a10*/  ULDC.64 UR4, c[0x0][0x588] ;  /* 0x0001620000047ab9 */ /* 0x000fe40000000a00 */
[----:B------:R-:W-:-:S04]  /*0a20*/  ISETP.NE.U32.AND P0, PT, RZ, UR4, PT ;  /* 0x00000004ff007c0c */ /* 0x000fc8000bf05070 */
[----:B------:R-:W-:-:S13]  /*0a30*/  ISETP.NE.AND.EX P0, PT, RZ, UR5, PT, P0 ;  /* 0x00000005ff007c0c */ /* 0x000fda000bf05300 */
[----:B------:R-:W-:Y:S05]  /*0a40*/  @!P0 BRA `(.L_x_7) ;  /* 0x00000000000c8947 */ /* 0x000fea0003800000 */
[----:B------:R-:W0:Y:S02]  /*0a50*/  LDC.64 R104, c[0x0][0x588] ;  /* 0x00016200ff687b82 */ /* 0x000e240000000a00 */
[----:B0-----:R1:W5:Y:S01]  /*0a60*/  LDG.E R104, desc[UR52][R104.64] ;  /* 0x0000003468687981 */ /* 0x001362000c1e1900 */
[----:B------:R-:W-:Y:S05]  /*0a70*/  BRA `(.L_x_6) ;  /* 0x0000000000087947 */ /* 0x000fea0003800000 */
.L_x_7:
[----:B------:R-:W-:Y:S02]  /*0a80*/  ULDC UR4, c[0x0][0x580] ;  /* 0x0001600000047ab9 */ /* 0x000fe40000000800 */
[----:B------:R-:W-:-:S07]  /*0a90*/  IMAD.U32 R104, RZ, RZ, UR4 ;  /* 0x00000004ff687e24 */ /* 0x000fce000f8e00ff */
.L_x_6:
[----:B------:R-:W-:Y:S02]  /*0aa0*/  ULDC.64 UR4, c[0x0][0x5a0] ;  /* 0x0001680000047ab9 */ /* 0x000fe40000000a00 */
[----:B------:R-:W-:-:S04]  /*0ab0*/  ISETP.NE.U32.AND P0, PT, RZ, UR4, PT ;  /* 0x00000004ff007c0c */ /* 0x000fc8000bf05070 */
[----:B------:R-:W-:-:S13]  /*0ac0*/  ISETP.NE.AND.EX P0, PT, RZ, UR5, PT, P0 ;  /* 0x00000005ff007c0c */ /* 0x000fda000bf05300 */
[----:B------:R-:W-:Y:S05]  /*0ad0*/  @!P0 BRA `(.L_x_8) ;  /* 0x00000000001c8947 */ /* 0x000fea0003800000 */
[----:B0-----:R-:W0:Y:S02]  /*0ae0*/  LDC.64 R6, c[0x0][0x5a0] ;  /* 0x00016800ff067b82 */ /* 0x001e240000000a00 */
[----:B0-----:R-:W2:Y:S02]  /*0af0*/  LDG.E.64 R6, desc[UR52][R6.64] ;  /* 0x0000003406067981 */ /* 0x001ea4000c1e1b00 */
[----:B--2---:R-:W-:-:S04]  /*0b00*/  ISETP.NE.U32.AND P0, PT, R6, RZ, PT ;  /* 0x000000ff0600720c */ /* 0x004fc80003f05070 */
[----:B------:R-:W-:-:S13]  /*0b10*/  ISETP.NE.AND.EX P0, PT, R7, RZ, PT, P0 ;  /* 0x000000ff0700720c */ /* 0x000fda0003f05300 */
[----:B------:R-:W-:Y:S05]  /*0b20*/  @!P0 BRA `(.L_x_8) ;  /* 0x0000000000088947 */ /* 0x000fea0003800000 */
[----:B-1----:R0:W5:Y:S01]  /*0b30*/  LD.E R105, desc[UR52][R6.64] ;  /* 0x0000003406697980 */ /* 0x002162000c101900 */
[----:B------:R-:W-:Y:S05]  /*0b40*/  BRA `(.L_x_9) ;  /* 0x0000000000247947 */ /* 0x000fea0003800000 */
.L_x_8:
[----:B------:R-:W-:Y:S02]  /*0b50*/  ULDC.64 UR4, c[0x0][0x590] ;  /* 0x0001640000047ab9 */ /* 0x000fe40000000a00 */
[----:B------:R-:W-:-:S04]  /*0b60*/  ISETP.NE.U32.AND P0, PT, RZ, UR4, PT ;  /* 0x00000004ff007c0c */ /* 0x000fc8000bf05070 */
[----:B------:R-:W-:-:S13]  /*0b70*/  ISETP.NE.AND.EX P0, PT, RZ, UR5, PT, P0 ;  /* 0x00000005ff007c0c */ /* 0x000fda000bf05300 */
[----:B------:R-:W-:Y:S05]  /*0b80*/  @!P0 BRA `(.L_x_10) ;  /* 0x00000000000c8947 */ /* 0x000fea0003800000 */
[----:B0-----:R-:W1:Y:S02]  /*0b90*/  LDC.64 R6, c[0x0][0x590] ;  /* 0x00016400ff067b82 */ /* 0x001e640000000a00 */
[----:B-1----:R1:W5:Y:S01]  /*0ba0*/  LDG.E R105, desc[UR52][R6.64] ;  /* 0x0000003406697981 */ /* 0x002362000c1e1900 */
[----:B------:R-:W-:Y:S05]  /*0bb0*/  BRA `(.L_x_9) ;  /* 0x0000000000087947 */ /* 0x000fea0003800000 */
.L_x_10:
[----:B------:R-:W-:Y:S02]  /*0bc0*/  ULDC UR4, c[0x0][0x584] ;  /* 0x0001610000047ab9 */ /* 0x000fe40000000800 */
[----:B-1----:R-:W-:-:S07]  /*0bd0*/  IMAD.U32 R105, RZ, RZ, UR4 ;  /* 0x00000004ff697e24 */ /* 0x002fce000f8e00ff */
.L_x_9:
[----:B------:R-:W-:Y:S01]  /*0be0*/  ULDC UR4, c[0x0][0x65c] ;  /* 0x0001970000047ab9 */ /* 0x000fe20000000800 */
[----:B01----:R-:W0:Y:S01]  /*0bf0*/  LDC.64 R6, c[0x0][0x650] ;  /* 0x00019400ff067b82 */ /* 0x003e220000000a00 */
[----:B------:R-:W-:Y:S01]  /*0c00*/  UISETP.NE.AND UP2, UPT, UR4, 0x1, UPT ;  /* 0x000000010400788c */ /* 0x000fe2000bf45270 */
[----:B------:R-:W-:Y:S01]  /*0c10*/  IMAD.MOV.U32 R18, RZ, RZ, -0x1 ;  /* 0xffffffffff127424 */ /* 0x000fe200078e00ff */
[----:B------:R-:W-:Y:S01]  /*0c20*/  UISETP.NE.AND UP0, UPT, UR19, 0x2, UPT ;  /* 0x000000021300788c */ /* 0x000fe2000bf05270 */
[----:B------:R-:W-:Y:S01]  /*0c30*/  IMAD.MOV.U32 R2, RZ, RZ, -0x1 ;  /* 0xffffffffff027424 */ /* 0x000fe200078e00ff */
[----:B------:R-:W-:Y:S01]  /*0c40*/  UP2UR UR45, UPR, URZ, 0x4 ;  /* 0x000000043f2d7883 */ /* 0x000fe20008000000 */
[----:B------:R-:W-:-:S06]  /*0c50*/  IMAD.MOV.U32 R19, RZ, RZ, -0x1 ;  /* 0xffffffffff137424 */ /* 0x000fcc00078e00ff */
[----:B------:R-:W-:Y:S01]  /*0c60*/  @UP2 ULDC UR12, c[0x0][0x10] ;  /* 0x00000400000c2ab9 */ /* 0x000fe20000000800 */
[----:B------:R-:W-:Y:S01]  /*0c70*/  @UP2 UMOV UR4, UR8 ;  /* 0x0000000800042c82 */ /* 0x000fe20008000000 */
[----:B------:R-:W-:Y:S01]  /*0c80*/  @UP2 UMOV UR5, URZ ;  /* 0x0000003f00052c82 */ /* 0x000fe20008000000 */
[----:B------:R-:W-:Y:S01]  /*0c90*/  @!UP2 ULDC UR16, c[0x0][0xc] ;  /* 0x000003000010aab9 */ /* 0x000fe20000000800 */
[----:B------:R-:W-:Y:S01]  /*0ca0*/  @UP2 UIMAD.WIDE.U32 UR12, UR15, UR12, UR4 ;  /* 0x0000000c0f0c22a5 */ /* 0x000fe2000f8e0004 */
[----:B------:R-:W-:Y:S02]  /*0cb0*/  ULDC UR10, c[0x0][0xc] ;  /* 0x00000300000a7ab9 */ /* 0x000fe40000000800 */
[----:B------:R-:W-:Y:S01]  /*0cc0*/  @UP2 UMOV UR4, URZ ;  /* 0x0000003f00042c82 */ /* 0x000fe20008000000 */
[----:B------:R-:W-:Y:S01]  /*0cd0*/  UMOV UR5, URZ ;  /* 0x0000003f00057c82 */ /* 0x000fe20008000000 */
[----:B------:R-:W-:Y:S01]  /*0ce0*/  @UP2 UIADD3 UR18, UR13, UR4, URZ ;  /* 0x000000040d122290 */ /* 0x000fe2000fffe03f */
[----:B------:R-:W-:-:S02]  /*0cf0*/  ULDC UR11, c[0x0][0x10] ;  /* 0x00000400000b7ab9 */ /* 0x000fc40000000800 */
[----:B------:R-:W-:Y:S01]  /*0d00*/  UMOV UR4, UR15 ;  /* 0x0000000f00047c82 */ /* 0x000fe20008000000 */
[----:B------:R-:W-:Y:S02]  /*0d10*/  UIMAD.WIDE.U32 UR10, UR10, UR11, URZ ;  /* 0x0000000b0a0a72a5 */ /* 0x000fe4000f8e003f */
[----:B------:R-:W-:Y:S01]  /*0d20*/  @!UP2 UIMAD.WIDE.U32 UR4, UR8, UR16, UR4 ;  /* 0x000000100804a2a5 */ /* 0x000fe2000f8e0004 */
[----:B------:R-:W-:Y:S02]  /*0d30*/  ULDC UR13, c[0x0][0x14] ;  /* 0x00000500000d7ab9 */ /* 0x000fe40000000800 */
[----:B------:R-:W-:Y:S02]  /*0d40*/  UIMAD.WIDE.U32 UR54, UR10, UR13, URZ ;  /* 0x0000000d0a3672a5 */ /* 0x000fe4000f8e003f */
[----:B------:R-:W-:Y:S02]  /*0d50*/  UIMAD UR37, UR11, UR13, URZ ;  /* 0x0000000d0b2572a4 */ /* 0x000fe4000f8e023f */
[----:B------:R-:W-:Y:S01]  /*0d60*/  @!UP2 UMOV UR12, UR4 ;  /* 0x00000004000cac82 */ /* 0x000fe20008000000 */
[----:B------:R-:W-:Y:S01]  /*0d70*/  @!UP2 UMOV UR18, UR5 ;  /* 0x000000050012ac82 */ /* 0x000fe20008000000 */
[----:B------:R-:W-:-:S02]  /*0d80*/  UIADD3 UR37, UR55, UR37, URZ ;  /* 0x0000002537257290 */ /* 0x000fc4000fffe03f */
[----:B------:R-:W-:-:S04]  /*0d90*/  UIADD3 UR4, UP1, UR12, UR54, URZ ;  /* 0x000000360c047290 */ /* 0x000fc8000ff3e03f */
[----:B------:R-:W-:Y:S02]  /*0da0*/  UIADD3.X UR5, UR18, UR37, URZ, UP1, !UPT ;  /* 0x0000002512057290 */ /* 0x000fe40008ffe43f */
[----:B------:R-:W-:Y:S02]  /*0db0*/  USEL UR4, UR4, UR12, !UP0 ;  /* 0x0000000c04047287 */ /* 0x000fe4000c000000 */
[----:B------:R-:W-:-:S04]  /*0dc0*/  USEL UR5, UR5, UR18, !UP0 ;  /* 0x0000001205057287 */ /* 0x000fc8000c000000 */
[----:B0-----:R-:W-:Y:S01]  /*0dd0*/  ISETP.LE.U32.AND P0, PT, R6, UR4, PT ;  /* 0x0000000406007c0c */ /* 0x001fe2000bf03070 */
[----:B------:R-:W-:Y:S02]  /*0de0*/  IMAD.U32 R16, RZ, RZ, UR4 ;  /* 0x00000004ff107e24 */ /* 0x000fe4000f8e00ff */
[----:B------:R-:W-:Y:S02]  /*0df0*/  IMAD.U32 R0, RZ, RZ, UR5 ;  /* 0x00000005ff007e24 */ /* 0x000fe4000f8e00ff */
[----:B------:R-:W-:-:S03]  /*0e00*/  IMAD.U32 R17, RZ, RZ, UR5 ;  /* 0x00000005ff117e24 */ /* 0x000fc6000f8e00ff */
[----:B------:R-:W-:Y:S02]  /*0e10*/  ISETP.GE.U32.AND.EX P0, PT, R0, R7, PT, P0 ;  /* 0x000000070000720c */ /* 0x000fe40003f06100 */
[----:B------:R-:W-:-:S11]  /*0e20*/  PRMT R0, RZ, 0x7610, R0 ;  /* 0x00007610ff007816 */ /* 0x000fd60000000000 */
[----:B------:R-:W-:Y:S05]  /*0e30*/  @P0 BRA `(.L_x_11) ;  /* 0x0000000400500947 */ /* 0x000fea0003800000 */
[----:B------:R-:W-:Y:S01]  /*0e40*/  ULDC.64 UR18, c[0x0][0x628] ;  /* 0x00018a0000127ab9 */ /* 0x000fe20000000a00 */
[C---:B------:R-:W-:Y:S01]  /*0e50*/  R2UR UR20, R16.reuse ;  /* 0x00000000101472ca */ /* 0x040fe200000e0000 */
[----:B------:R-:W-:Y:S01]  /*0e60*/  ULDC UR16, c[0x0][0x630] ;  /* 0x00018c0000107ab9 */ /* 0x000fe20000000800 */
[----:B------:R-:W-:Y:S02]  /*0e70*/  ISETP.NE.U32.AND P0, PT, RZ, UR18, PT ;  /* 0x00000012ff007c0c */ /* 0x000fe4000bf05070 */
[----:B------:R-:W-:Y:S02]  /*0e80*/  R2UR UR4, R16 ;  /* 0x00000000100472ca */ /* 0x000fe400000e0000 */
[----:B------:R-:W-:Y:S02]  /*0e90*/  ISETP.NE.AND.EX P0, PT, RZ, UR19, PT, P0 ;  /* 0x00000013ff007c0c */ /* 0x000fe4000bf05300 */
[----:B------:R-:W-:-:S11]  /*0ea0*/  R2UR UR5, R17 ;  /* 0x00000000110572ca */ /* 0x000fd600000e0000 */
[----:B------:R-:W-:Y:S05]  /*0eb0*/  @!P0 BRA `(.L_x_12) ;  /* 0x0000000000308947 */ /* 0x000fea0003800000 */
[----:B------:R-:W-:Y:S01]  /*0ec0*/  R2UR UR4, R16 ;  /* 0x00000000100472ca */ /* 0x000fe200000e0000 */
[----:B------:R-:W-:Y:S01]  /*0ed0*/  ULDC UR12, c[0x0][0x634] ;  /* 0x00018d00000c7ab9 */ /* 0x000fe20000000800 */
[----:B------:R-:W-:-:S11]  /*0ee0*/  R2UR UR15, R17 ;  /* 0x00000000110f72ca */ /* 0x000fd600000e0000 */
[----:B------:R-:W-:-:S04]  /*0ef0*/  UIADD3 UR12, UP1, UR4, UR12, URZ ;  /* 0x0000000c040c7290 */ /* 0x000fc8000ff3e03f */
[----:B------:R-:W-:-:S04]  /*0f00*/  UIADD3.X UR15, URZ, UR15, URZ, UP1, !UPT ;  /* 0x0000000f3f0f7290 */ /* 0x000fc80008ffe43f */
[----:B------:R-:W-:-:S04]  /*0f10*/  UIMAD.WIDE.U32 UR4, UR15, UR18, URZ ;  /* 0x000000120f0472a5 */ /* 0x000fc8000f8e003f */
[----:B------:R-:W-:Y:S02]  /*0f20*/  UIMAD.WIDE.U32 UR10, UP1, UR12, UR19, UR4 ;  /* 0x000000130c0a72a5 */ /* 0x000fe4000f820004 */
[----:B------:R-:W-:Y:S02]  /*0f30*/  UIMAD.WIDE.U32 UR4, UR12, UR18, URZ ;  /* 0x000000120c0472a5 */ /* 0x000fe4000f8e003f */
[----:B------:R-:W-:Y:S02]  /*0f40*/  UIADD3.X UR13, URZ, URZ, URZ, UP1, !UPT ;  /* 0x0000003f3f0d7290 */ /* 0x000fe40008ffe43f */
[----:B------:R-:W-:Y:S01]  /*0f50*/  UIADD3 URZ, UP1, UR5, UR10, URZ ;  /* 0x0000000a053f7290 */ /* 0x000fe2000ff3e03f */
[----:B------:R-:W-:-:S03]  /*0f60*/  UMOV UR12, UR11 ;  /* 0x0000000b000c7c82 */ /* 0x000fc60008000000 */
[----:B------:R-:W-:-:S12]  /*0f70*/  UIMAD.WIDE.U32.X UR4, UR15, UR19, UR12, UP1 ;  /* 0x000000130f0472a5 */ /* 0x000fd800088e040c */
.L_x_12:
[----:B------:R-:W-:Y:S01]  /*0f80*/  USHF.R.U64 UR4, UR4, UR16, UR5 ;  /* 0x0000001004047299 */ /* 0x000fe20008001205 */
[----:B------:R-:W-:Y:S01]  /*0f90*/  R2UR UR11, R17 ;  /* 0x00000000110b72ca */ /* 0x000fe200000e0000 */
[----:B------:R-:W-:Y:S02]  /*0fa0*/  USHF.R.U32.HI UR5, URZ, UR16, UR5 ;  /* 0x000000103f057299 */ /* 0x000fe40008011605 */
[----:B------:R-:W-:Y:S01]  /*0fb0*/  UIADD3 UR12, UP1, URZ, -UR4, URZ ;  /* 0x800000043f0c7290 */ /* 0x000fe2000ff3e03f */
[----:B------:R-:W-:Y:S01]  /*0fc0*/  ULDC.64 UR18, c[0x0][0x620] ;  /* 0x0001880000127ab9 */ /* 0x000fe20000000a00 */
[----:B------:R-:W-:Y:S02]  /*0fd0*/  UISETP.NE.AND UP2, UPT, UR45, URZ, UPT ;  /* 0x0000003f2d00728c */ /* 0x000fe4000bf45270 */
[----:B------:R-:W-:Y:S01]  /*0fe0*/  UIADD3.X UR5, URZ, ~UR5, URZ, UP1, !UPT ;  /* 0x800000053f057290 */ /* 0x000fe20008ffe43f */
[----:B------:R-:W-:Y:S01]  /*0ff0*/  UMOV UR10, UR20 ;  /* 0x00000014000a7c82 */ /* 0x000fe20008000000 */
[----:B------:R-:W-:-:S02]  /*1000*/  ULDC UR13, c[0x0][0x618] ;  /* 0x00018600000d7ab9 */ /* 0x000fc40000000800 */
[----:B------:R-:W-:Y:S02]  /*1010*/  UIMAD UR5, UR5, UR18, URZ ;  /* 0x00000012050572a4 */ /* 0x000fe4000f8e023f */
[----:B------:R-:W-:Y:S02]  /*1020*/  UIMAD.WIDE.U32 UR10, UR12, UR18, UR10 ;  /* 0x000000120c0a72a5 */ /* 0x000fe4000f8e000a */
[----:B------:R-:W-:Y:S02]  /*1030*/  UIMAD UR12, UR12, UR19, UR5 ;  /* 0x000000130c0c72a4 */ /* 0x000fe4000f8e0205 */
[----:B------:R-:W-:Y:S02]  /*1040*/  @UP2 UIMAD UR7, UR17, UR9, UR8 ;  /* 0x00000009110722a4 */ /* 0x000fe4000f8e0208 */
[----:B------:R-:W-:Y:S01]  /*1050*/  UIADD3 UR11, UR11, UR12, URZ ;  /* 0x0000000c0b0b7290 */ /* 0x000fe2000fffe03f */
[----:B------:R-:W-:Y:S01]  /*1060*/  ULDC.64 UR8, c[0x0][0x640] ;  /* 0x0001900000087ab9 */ /* 0x000fe20000000a00 */
[----:B------:R-:W-:-:S02]  /*1070*/  ULDC UR15, c[0x0][0x608] ;  /* 0x00018200000f7ab9 */ /* 0x000fc40000000800 */
[----:B------:R-:W-:Y:S01]  /*1080*/  USHF.R.U64 UR20, UR10, UR13, UR11 ;  /* 0x0000000d0a147299 */ /* 0x000fe2000800120b */
[----:B------:R-:W-:Y:S01]  /*1090*/  ISETP.NE.U32.AND P0, PT, RZ, UR8, PT ;  /* 0x00000008ff007c0c */ /* 0x000fe2000bf05070 */
[----:B------:R-:W-:Y:S01]  /*10a0*/  USHF.R.U32.HI UR11, URZ, UR13, UR11 ;  /* 0x0000000d3f0b7299 */ /* 0x000fe2000801160b */
[----:B------:R-:W-:Y:S02]  /*10b0*/  ULDC UR21, c[0x0][0x658] ;  /* 0x0001960000157ab9 */ /* 0x000fe40000000800 */
[----:B------:R-:W-:Y:S01]  /*10c0*/  ISETP.NE.AND.EX P0, PT, RZ, UR9, PT, P0 ;  /* 0x00000009ff007c0c */ /* 0x000fe2000bf05300 */
[----:B------:R-:W-:Y:S02]  /*10d0*/  USHF.R.U64 UR25, UR20, UR15, UR11 ;  /* 0x0000000f14197299 */ /* 0x000fe4000800120b */
[----:B------:R-:W-:Y:S01]  /*10e0*/  USHF.R.U32.HI UR11, URZ, UR15, UR11 ;  /* 0x0000000f3f0b7299 */ /* 0x000fe2000801160b */
[----:B------:R-:W-:Y:S01]  /*10f0*/  UMOV UR10, 0xffffffff ;  /* 0xffffffff000a7882 */ /* 0x000fe20000000000 */
[----:B------:R-:W-:Y:S01]  /*1100*/  ULDC UR5, c[0x0][0x600] ;  /* 0x0001800000057ab9 */ /* 0x000fe20000000800 */
[----:B------:R-:W-:-:S02]  /*1110*/  USHF.L.U32 UR10, UR10, UR21, URZ ;  /* 0x000000150a0a7299 */ /* 0x000fc4000800063f */
[----:B------:R-:W-:Y:S02]  /*1120*/  USHF.R.U64 UR26, UR25, UR21, UR11 ;  /* 0x00000015191a7299 */ /* 0x000fe4000800120b */
[----:B------:R-:W-:Y:S02]  /*1130*/  ULOP3.LUT UR15, URZ, UR10, URZ, 0x33, !UPT ;  /* 0x0000000a3f0f7292 */ /* 0x000fe4000f8e333f */
[----:B------:R-:W-:Y:S02]  /*1140*/  UIADD3 UR19, UR5, -0x1, URZ ;  /* 0xffffffff05137890 */ /* 0x000fe4000fffe03f */
[----:B------:R-:W-:Y:S01]  /*1150*/  USHF.R.U32.HI UR11, URZ, UR21, UR11 ;  /* 0x000000153f0b7299 */ /* 0x000fe2000801160b */
[----:B------:R-:W-:Y:S01]  /*1160*/  ULDC UR22, c[0x0][0x648] ;  /* 0x0001920000167ab9 */ /* 0x000fe20000000800 */
[----:B------:R-:W-:Y:S01]  /*1170*/  ULDC UR23, c[0x0][0x638] ;  /* 0x00018e0000177ab9 */ /* 0x000fe20000000800 */
[----:B------:R-:W-:Y:S01]  /*1180*/  UMOV UR24, 0x1 ;  /* 0x0000000100187882 */ /* 0x000fe20000000000 */
[----:B------:R-:W-:Y:S01]  /*1190*/  UMOV UR10, UR26 ;  /* 0x0000001a000a7c82 */ /* 0x000fe20008000000 */
[----:B------:R-:W-:Y:S07]  /*11a0*/  @!P0 BRA `(.L_x_13) ;  /* 0x0000000000308947 */ /* 0x000fee0003800000 */
[----:B------:R-:W-:Y:S02]  /*11b0*/  ULDC UR16, c[0x0][0x64c] ;  /* 0x0001930000107ab9 */ /* 0x000fe40000000800 */
        /* <DEDUP_REMOVED lines=8> */
[----:B------:R-:W-:-:S07]  /*1240*/  UIMAD.WIDE.U32.X UR8, UR18, UR9, UR16, UP1 ;  /* 0x00000009120872a5 */ /* 0x000fce00088e0410 */
[----:B------:R-:W-:Y:S01]  /*1250*/  UMOV UR10, UR8 ;  /* 0x00000008000a7c82 */ /* 0x000fe20008000000 */
[----:B------:R-:W-:-:S05]  /*1260*/  UMOV UR11, UR9 ;  /* 0x00000009000b7c82 */ /* 0x000fca0008000000 */
.L_x_13:
[----:B------:R-:W-:Y:S01]  /*1270*/  USHF.R.U64 UR9, UR10, UR22, UR11 ;  /* 0x000000160a097299 */ /* 0x000fe2000800120b */
[----:B------:R-:W-:Y:S01]  /*1280*/  IMAD.MOV.U32 R0, RZ, RZ, 0x1 ;  /* 0x00000001ff007424 */ /* 0x000fe200078e00ff */
[----:B------:R-:W-:Y:S01]  /*1290*/  USHF.L.U32 UR8, UR24, UR21, URZ ;  /* 0x0000001518087299 */ /* 0x000fe2000800063f */
[----:B------:R-:W-:Y:S01]  /*12a0*/  IMAD.U32 R19, RZ, RZ, UR4 ;  /* 0x00000004ff137e24 */ /* 0x000fe2000f8e00ff */
[----:B------:R-:W-:Y:S02]  /*12b0*/  ULOP3.LUT UR15, UR25, UR15, URZ, 0xc0, !UPT ;  /* 0x0000000f190f7292 */ /* 0x000fe4000f8ec03f */
[----:B------:R-:W-:Y:S02]  /*12c0*/  UIADD3 UR10, -UR9, URZ, URZ ;  /* 0x0000003f090a7290 */ /* 0x000fe4000fffe13f */
[----:B------:R-:W-:Y:S02]  /*12d0*/  UIMAD UR15, UR8, UR9, UR15 ;  /* 0x00000009080f72a4 */ /* 0x000fe4000f8e020f */
[----:B------:R-:W-:-:S02]  /*12e0*/  ULOP3.LUT UR19, UR20, UR19, URZ, 0xc0, !UPT ;  /* 0x0000001314137292 */ /* 0x000fc4000f8ec03f */
[----:B------:R-:W-:Y:S01]  /*12f0*/  UIMAD UR8, UR10, UR23, UR26 ;  /* 0x000000170a0872a4 */ /* 0x000fe2000f8e021a */
[----:B------:R-:W-:Y:S01]  /*1300*/  ULDC UR9, c[0x0][0x610] ;  /* 0x0001840000097ab9 */ /* 0x000fe20000000800 */
[----:B------:R-:W-:Y:S02]  /*1310*/  UISETP.NE.AND UP1, UPT, UR45, URZ, UPT ;  /* 0x0000003f2d00728c */ /* 0x000fe4000bf25270 */
[----:B------:R-:W-:Y:S02]  /*1320*/  UIMAD UR7, UR15, UR9, UR7 ;  /* 0x000000090f0772a4 */ /* 0x000fe4000f8e0207 */
[----:B------:R-:W-:-:S04]  /*1330*/  UIMAD UR8, UR8, UR5, UR19 ;  /* 0x00000005080872a4 */ /* 0x000fc8000f8e0213 */
[----:B------:R-:W-:Y:S02]  /*1340*/  USEL UR5, UR8, UR7, !UP1 ;  /* 0x0000000708057287 */ /* 0x000fe4000c800000 */
[----:B------:R-:W-:-:S04]  /*1350*/  USEL UR7, UR7, UR8, !UP1 ;  /* 0x0000000807077287 */ /* 0x000fc8000c800000 */
[----:B------:R-:W-:Y:S02]  /*1360*/  IMAD.U32 R2, RZ, RZ, UR5 ;  /* 0x00000005ff027e24 */ /* 0x000fe4000f8e00ff */
[----:B------:R-:W-:-:S07]  /*1370*/  IMAD.U32 R18, RZ, RZ, UR7 ;  /* 0x00000007ff127e24 */ /* 0x000fce000f8e00ff */
.L_x_11:
[----:B------:R-:W-:Y:S05]  /*1380*/  @!P1 BRA `(.L_x_14) ;  /* 0x00000000000c9947 */ /* 0x000fea0003800000 */
[----:B------:R-:W-:Y:S01]  /*1390*/  UCGABAR_WAIT ;  /* 0x0000000000007dc7 */ /* 0x000fe20008000000 */
[----:B------:R-:W-:Y:S01]  /*13a0*/  CCTL.IVALL ;  /* 0x00000000ff00798f */ /* 0x000fe20002000000 */
[----:B------:R-:W-:Y:S05]  /*13b0*/  BRA `(.L_x_15) ;  /* 0x0000000000047947 */ /* 0x000fea0003800000 */
.L_x_14:
[----:B------:R-:W-:Y:S06]  /*13c0*/  BAR.SYNC.DEFER_BLOCKING 0x0 ;  /* 0x0000000000007b1d */ /* 0x000fec0000010000 */
.L_x_15:
[----:B------:R-:W-:Y:S02]  /*13d0*/  ULDC UR4, c[0x0][0x28c] ;  /* 0x0000a30000047ab9 */ /* 0x000fe40000000800 */
[----:B------:R-:W-:-:S04]  /*13e0*/  UIADD3 UR4, UR4, 0xff, URZ ;  /* 0x000000ff04047890 */ /* 0x000fc8000fffe03f */
[----:B------:R-:W-:-:S04]  /*13f0*/  USHF.R.S32.HI UR5, URZ, 0x1f, UR4 ;  /* 0x0000001f3f057899 */ /* 0x000fc80008011404 */
[----:B------:R-:W-:-:S04]  /*1400*/  ULEA.HI UR5, UR5, UR4, URZ, 0x8 ;  /* 0x0000000405057291 */ /* 0x000fc8000f8f403f */
[----:B------:R-:W-:Y:S01]  /*1410*/  USHF.R.S32.HI UR38, URZ, 0x8, UR5 ;  /* 0x000000083f267899 */ /* 0x000fe20008011405 */
[----:B------:R-:W-:Y:S11]  /*1420*/  @!P2 BRA `(.L_x_16) ;  /* 0x000000a00014a947 */ /* 0x000ff60003800000 */
[----:B------:R-:W-:-:S06]  /*1430*/  UISETP.GT.U32.AND UP1, UPT, UR14, 0x1, UPT ;  /* 0x000000010e00788c */ /* 0x000fcc000bf24070 */
[----:B------:R-:W-:-:S13]  /*1440*/  PLOP3.LUT P0, PT, PT, PT, UP1, 0x80, 0x0 ;  /* 0x000000000000781c */ /* 0x000fda0003f0f018 */
[----:B------:R-:W-:Y:S05]  /*1450*/  @P0 EXIT ;  /* 0x000000000000094d */ /* 0x000fea0003800000 */
.L_x_17:
[----:B------:R-:W-:-:S08]  /*1460*/  NOP ;  /* 0x0000000000007918 */ /* 0x000fd00000000000 */
[----:B------:R-:W0:Y:S02]  /*1470*/  USETMAXREG.TRY_ALLOC.CTAPOOL UP1, 0xe8 ;  /* 0x000000e8000079c8 */ /* 0x000e240008020600 */
[----:B0-----:R-:W-:-:S13]  /*1480*/  PLOP3.LUT P0, PT, PT, PT, UP1, 0x80, 0x0 ;  /* 0x000000000000781c */ /* 0x001fda0003f0f018 */
[----:B------:R-:W-:Y:S05]  /*1490*/  @!P0 BRA `(.L_x_17) ;  /* 0xfffffffc00f08947 */ /* 0x000fea000383ffff */
[----:B------:R-:W-:-:S13]  /*14a0*/  LOP3.LUT P0, RZ, R0, 0xff, RZ, 0xc0, !PT ;  /* 0x000000ff00ff7812 */ /* 0x000fda000780c0ff */
[----:B------:R-:W-:Y:S05]  /*14b0*/  @!P0 EXIT ;  /* 0x000000000000894d */ /* 0x000fea0003800000 */
[----:B------:R-:W0:Y:S01]  /*14c0*/  S2UR UR5, SR_CgaCtaId ;  /* 0x00000000000579c3 */ /* 0x000e220000008800 */
[CC--:B------:R-:W-:Y:S01]  /*14d0*/  LEA.HI R0, R9.reuse, R4.reuse, RZ, 0x2 ;  /* 0x0000000409007211 */ /* 0x0c0fe200078f10ff */
[----:B------:R-:W-:Y:S01]  /*14e0*/  UMOV UR40, 0x400 ;  /* 0x0000040000287882 */ /* 0x000fe20000000000 */
[----:B------:R-:W-:Y:S01]  /*14f0*/  LEA.HI R9, R9, R4, RZ, 0x5 ;  /* 0x0000000409097211 */ /* 0x000fe200078f28ff */
[----:B------:R-:W-:Y:S01]  /*1500*/  USHF.R.U32.HI UR4, URZ, 0x1, UR38 ;  /* 0x000000013f047899 */ /* 0x000fe20008011626 */
[--C-:B------:R-:W-:Y:S01]  /*1510*/  SHF.R.S32.HI R106, RZ, 0x2, R0.reuse ;  /* 0x00000002ff6a7819 */ /* 0x100fe20000011400 */
[----:B------:R-:W-:Y:S01]  /*1520*/  ULOP3.LUT UR44, UR38, 0x1, URZ, 0xc0, !UPT ;  /* 0x00000001262c7892 */ /* 0x000fe2000f8ec03f */
[----:B------:R-:W-:Y:S01]  /*1530*/  SHF.R.S32.HI R3, RZ, 0x1f, R0 ;  /* 0x0000001fff037819 */ /* 0x000fe20000011400 */
[----:B------:R-:W1:Y:S01]  /*1540*/  LDC.64 R6, c[0x0][0x5c8] ;  /* 0x00017200ff067b82 */ /* 0x000e620000000a00 */
[----:B------:R-:W-:Y:S01]  /*1550*/  SHF.R.S32.HI R9, RZ, 0x5, R9 ;  /* 0x00000005ff097819 */ /* 0x000fe20000011409 */
[----:B------:R-:W-:Y:S01]  /*1560*/  ULDC.64 UR10, c[0x0][0x288] ;  /* 0x0000a200000a7ab9 */ /* 0x000fe20000000a00 */
[----:B------:R-:W-:Y:S01]  /*1570*/  LEA.HI R3, R3, R106, RZ, 0x3 ;  /* 0x0000006a03037211 */ /* 0x000fe200078f18ff */
[----:B------:R-:W-:Y:S01]  /*1580*/  UISETP.LT.AND UP1, UPT, UR38, 0x1, UPT ;  /* 0x000000012600788c */ /* 0x000fe2000bf21270 */
[----:B------:R-:W-:Y:S01]  /*1590*/  IMAD.U32 R112, RZ, RZ, UR10 ;  /* 0x0000000aff707e24 */ /* 0x000fe2000f8e00ff */
[----:B------:R-:W-:Y:S01]  /*15a0*/  ULOP3.LUT UR4, UR4, 0x1, URZ, 0xc0, !UPT ;  /* 0x0000000104047892 */ /* 0x000fe2000f8ec03f */
[----:B------:R-:W-:Y:S01]  /*15b0*/  LOP3.LUT R3, R3, 0xfffffff8, RZ, 0xc0, !PT ;  /* 0xfffffff803037812 */ /* 0x000fe200078ec0ff */
[----:B------:R-:W-:Y:S01]  /*15c0*/  ULDC UR43, c[0x0][0x658] ;  /* 0x00019600002b7ab9 */ /* 0x000fe20000000800 */
[----:B------:R-:W-:Y:S01]  /*15d0*/  UMOV UR6, 0xffffffff ;  /* 0xffffffff00067882 */ /* 0x000fe20000000000 */
[----:B------:R-:W-:Y:S01]  /*15e0*/  ULDC UR8, c[0x0][0x284] ;  /* 0x0000a10000087ab9 */ /* 0x000fe20000000800 */
[----:B------:R-:W-:Y:S01]  /*15f0*/  USEL UR44, UR44, URZ, !UP0 ;  /* 0x0000003f2c2c7287 */ /* 0x000fe2000c000000 */
[----:B------:R-:W-:Y:S01]  /*1600*/  IMAD.IADD R106, R106, 0x1, -R3 ;  /* 0x000000016a6a7824 */ /* 0x000fe200078e0a03 */
[----:B------:R-:W-:Y:S01]  /*1610*/  LOP3.LUT R3, R0, 0xfffffffc, RZ, 0xc0, !PT ;  /* 0xfffffffc00037812 */ /* 0x000fe200078ec0ff */
[----:B------:R-:W-:Y:S01]  /*1620*/  VIADD R0, R5, 0xffffffff ;  /* 0xffffffff05007836 */ /* 0x000fe20000000000 */
[----:B------:R-:W-:Y:S01]  /*1630*/  USEL UR46, UR38, 0x1, UP1 ;  /* 0x00000001262e7887 */ /* 0x000fe20008800000 */
[--C-:B------:R-:W-:Y:S01]  /*1640*/  IMAD R115, R9, -0x10, -R106.reuse ;  /* 0xfffffff009737824 */ /* 0x100fe200078e0a6a */
[----:B0-----:R-:W-:Y:S01]  /*1650*/  ULEA UR40, UR5, UR40, 0x18 ;  /* 0x0000002805287291 */ /* 0x001fe2000f8ec03f */
[----:B------:R-:W-:Y:S01]  /*1660*/  IMAD.IADD R3, R4, 0x1, -R3 ;  /* 0x0000000104037824 */ /* 0x000fe200078e0a03 */
[C---:B------:R-:W-:Y:S01]  /*1670*/  ISETP.NE.AND P0, PT, R0.reuse, RZ, PT ;  /* 0x000000ff0000720c */ /* 0x040fe20003f05270 */
[----:B------:R-:W-:Y:S01]  /*1680*/  IMAD.SHL.U32 R0, R0, 0x8, RZ ;  /* 0x0000000800007824 */ /* 0x000fe200078e00ff */
[----:B------:R-:W-:Y:S01]  /*1690*/  UIADD3 UR50, UR40, 0x30, URZ ;  /* 0x0000003028327890 */ /* 0x000fe2000fffe03f */
[--C-:B------:R-:W-:Y:S01]  /*16a0*/  SHF.R.S32.HI R107, RZ, 0x1f, R106.reuse ;  /* 0x0000001fff6b7819 */ /* 0x100fe2000001146a */
[----:B------:R-:W-:Y:S01]  /*16b0*/  IMAD.SHL.U32 R108, R3, 0x2, RZ ;  /* 0x00000002036c7824 */ /* 0x000fe200078e00ff */
[----:B------:R-:W-:Y:S01]  /*16c0*/  USHF.L.U32 UR6, UR6, UR43, URZ ;  /* 0x0000002b06067299 */ /* 0x000fe2000800063f */
[----:B------:R-:W-:Y:S01]  /*16d0*/  LOP3.LUT R0, R0, 0x8, RZ, 0xc0, !PT ;  /* 0x0000000800007812 */ /* 0x000fe200078ec0ff */
[----:B------:R-:W-:Y:S01]  /*16e0*/  UISETP.EQ.U32.AND UP0, UPT, UR4, 0x1, !UP0 ;  /* 0x000000010400788c */ /* 0x000fe2000c702070 */
[----:B------:R-:W-:Y:S01]  /*16f0*/  IMAD.WIDE R106, R9, 0x10, R106 ;  /* 0x00000010096a7825 */ /* 0x000fe200078e026a */
[C---:B-1----:R-:W-:Y:S01]  /*1700*/  SHF.L.U64.HI R110, R6.reuse, 0x3, R7 ;  /* 0x00000003066e7819 */ /* 0x042fe20000010207 */
[----:B------:R-:W-:Y:S01]  /*1710*/  ULDC UR42, c[0x0][0x600] ;  /* 0x00018000002a7ab9 */ /* 0x000fe20000000800 */
[----:B------:R-:W-:Y:S01]  /*1720*/  SEL R116, RZ, 0x1, P0 ;  /* 0x00000001ff747807 */ /* 0x000fe20000000000 */
[----:B------:R-:W-:Y:S01]  /*1730*/  IMAD.SHL.U32 R111, R6, 0x8, RZ ;  /* 0x00000008066f7824 */ /* 0x000fe200078e00ff */
[----:B------:R-:W-:Y:S01]  /*1740*/  LEA R113, R5, UR50, 0x3 ;  /* 0x0000003205717c11 */ /* 0x000fe2000f8e18ff */
[----:B------:R-:W-:Y:S01]  /*1750*/  IMAD R112, R3, -0x2, R112 ;  /* 0xfffffffe03707824 */ /* 0x000fe200078e0270 */
[C---:B------:R-:W-:Y:S01]  /*1760*/  LOP3.LUT R117, R0.reuse, 0x8, RZ, 0x3c, !PT ;  /* 0x0000000800757812 */ /* 0x040fe200078e3cff */
[----:B------:R-:W-:Y:S01]  /*1770*/  VIADD R115, R115, UR8 ;  /* 0x0000000873737c36 */ /* 0x000fe20008000000 */
[----:B------:R-:W-:Y:S01]  /*1780*/  LOP3.LUT R114, R0, 0x18, RZ, 0x3c, !PT ;  /* 0x0000001800727812 */ /* 0x000fe200078e3cff */
[----:B------:R-:W-:Y:S01]  /*1790*/  UMOV UR7, 0x1 ;  /* 0x0000000100077882 */ /* 0x000fe20000000000 */
[----:B------:R-:W-:Y:S01]  /*17a0*/  SHF.R.S32.HI R109, RZ, 0x1f, R108 ;  /* 0x0000001fff6d7819 */ /* 0x000fe2000001146c */
[----:B------:R-:W-:-:S02]  /*17b0*/  ULOP3.LUT UR49, UR39, 0x1, URZ, 0xfc, !UPT ;  /* 0x0000000127317892 */ /* 0x000fc4000f8efc3f */
[----:B------:R-:W-:Y:S02]  /*17c0*/  USHF.L.U64.HI UR36, UR54, 0x1, UR37 ;  /* 0x0000000136247899 */ /* 0x000fe40008010225 */
[----:B------:R-:W-:Y:S02]  /*17d0*/  UIADD3 UR41, UR11, 0x1fe, URZ ;  /* 0x000001fe0b297890 */ /* 0x000fe4000fffe03f */
[----:B------:R-:W-:Y:S02]  /*17e0*/  UIADD3 UR42, UR42, -0x1, URZ ;  /* 0xffffffff2a2a7890 */ /* 0x000fe4000fffe03f */
[----:B------:R-:W-:Y:S02]  /*17f0*/  USHF.L.U32 UR43, UR7, UR43, URZ ;  /* 0x0000002b072b7299 */ /* 0x000fe4000800063f */
[----:B------:R-:W-:Y:S02]  /*1800*/  UIADD3 UR46, -UR46, UR38, URZ ;  /* 0x000000262e2e7290 */ /* 0x000fe4000fffe13f */
[----:B------:R-:W-:-:S02]  /*1810*/  ULOP3.LUT UR47, URZ, UR6, URZ, 0x33, !UPT ;  /* 0x000000063f2f7292 */ /* 0x000fc4000f8e333f */
[----:B------:R-:W-:-:S12]  /*1820*/  USEL UR48, URZ, 0x1, !UP0 ;  /* 0x000000013f307887 */ /* 0x000fd8000c000000 */
.L_x_197:
[----:B------:R-:W-:-:S04]  /*1830*/  SHF.L.U32 R0, R116, 0x1f, RZ ;  /* 0x0000001f74007819 */ /* 0x000fc800000006ff */
[----:B------:R-:W0:Y:S02]  /*1840*/  SYNCS.PHASECHK.TRANS64.TRYWAIT P0, [R113+URZ+-0x8], R0 ;  /* 0xfffff800710075a7 */ /* 0x000e24000800017f */
[----:B012345:R-:W-:Y:S05]  /*1850*/  @!P0 BRA `(.L_x_18) ;  /* 0x000000ac00548947 */ /* 0x03ffea0003800000 */
.L_x_217:
[----:B------:R-:W-:Y:S02]  /*1860*/  ULDC UR4, c[0x0][0x28c] ;  /* 0x0000a30000047ab9 */ /* 0x000fe40000000800 */
[----:B------:R-:W-:-:S13]  /*1870*/  ISETP.LT.AND P0, PT, RZ, UR4, PT ;  /* 0x00000004ff007c0c */ /* 0x000fda000bf01270 */
[----:B------:R-:W-:Y:S05]  /*1880*/  @P0 BRA `(.L_x_19) ;  /* 0x0000000000400947 */ /* 0x000fea0003800000 */
[----:B0-----:R-:W-:Y:S01]  /*1890*/  MOV R0, 0x0 ;  /* 0x0000000000007802 */ /* 0x001fe20000000f00 */
[----:B------:R-:W-:Y:S01]  /*18a0*/  ULDC.64 UR4, c[0x4][0x68] ;  /* 0x01001a0000047ab9 */ /* 0x000fe20000000a00 */
[----:B------:R-:W-:Y:S01]  /*18b0*/  ULDC.64 UR6, c[0x4][0x8] ;  /* 0x0100020000067ab9 */ /* 0x000fe20000000a00 */
[----:B------:R-:W-:Y:S01]  /*18c0*/  IMAD.U32 R4, RZ, RZ, UR4 ;  /* 0x00000004ff047e24 */ /* 0x000fe2000f8e00ff */
[----:B------:R0:W1:Y:S01]  /*18d0*/  LDC.64 R14, c[0x4][R0] ;  /* 0x01000000000e7b82 */ /* 0x0000620000000a00 */
[----:B------:R-:W-:Y:S01]  /*18e0*/  IMAD.U32 R5, RZ, RZ, UR5 ;  /* 0x00000005ff057e24 */ /* 0x000fe2000f8e00ff */
[----:B------:R-:W-:Y:S01]  /*18f0*/  ULDC.64 UR4, c[0x4][0x70] ;  /* 0x01001c0000047ab9 */ /* 0x000fe20000000a00 */
[----:B------:R-:W-:Y:S02]  /*1900*/  IMAD.U32 R10, RZ, RZ, UR6 ;  /* 0x00000006ff0a7e24 */ /* 0x000fe4000f8e00ff */
[----:B------:R-:W-:Y:S02]  /*1910*/  IMAD.U32 R6, RZ, RZ, UR4 ;  /* 0x00000004ff067e24 */ /* 0x000fe4000f8e00ff */
[----:B------:R-:W-:-:S02]  /*1920*/  IMAD.U32 R7, RZ, RZ, UR5 ;  /* 0x00000005ff077e24 */ /* 0x000fc4000f8e00ff */
[----:B------:R-:W-:Y:S02]  /*1930*/  IMAD.U32 R11, RZ, RZ, UR7 ;  /* 0x00000007ff0b7e24 */ /* 0x000fe4000f8e00ff */
[----:B------:R-:W-:Y:S02]  /*1940*/  IMAD.MOV.U32 R8, RZ, RZ, 0x1e1 ;  /* 0x000001e1ff087424 */ /* 0x000fe400078e00ff */
[----:B------:R-:W-:Y:S02]  /*1950*/  IMAD.MOV.U32 R12, RZ, RZ, 0x1 ;  /* 0x00000001ff0c7424 */ /* 0x000fe400078e00ff */
[----:B0-----:R-:W-:-:S07]  /*1960*/  IMAD.MOV.U32 R13, RZ, RZ, RZ ;  /* 0x000000ffff0d7224 */ /* 0x001fce00078e00ff */
[----:B------:R-:W-:-:S07]  /*1970*/  LEPC R20, `(.L_x_19) ;  /* 0x000000001014794e */ /* 0x000fce0000000000 */
[----:B-1---5:R-:W-:Y:S05]  /*1980*/  CALL.ABS.NOINC R14 ;  /* 0x000000000e007343 */ /* 0x022fea0003c00000 */
.L_x_19:
[----:B0-----:R-:W-:-:S05]  /*1990*/  IMAD.U32 R0, RZ, RZ, UR49 ;  /* 0x00000031ff007e24 */ /* 0x001fca000f8e00ff */
[----:B------:R-:W-:-:S13]  /*19a0*/  ISETP.NE.AND P0, PT, R0, 0x3, PT ;  /* 0x000000030000780c */ /* 0x000fda0003f05270 */
[----:B------:R-:W-:Y:S05]  /*19b0*/  @!P0 BRA `(.L_x_20) ;  /* 0x0000000000048947 */ /* 0x000fea0003800000 */
[----:B------:R-:W-:Y:S01]  /*19c0*/  BPT.TRAP 0x1 ;  /* 0x000000040000795c */ /* 0x000fe20000300000 */
.L_x_20:
[----:B------:R-:W-:Y:S02]  /*19d0*/  IMAD.U32 R3, RZ, RZ, UR44 ;  /* 0x0000002cff037e24 */ /* 0x000fe4000f8e00ff */
[----:B------:R-:W-:-:S03]  /*19e0*/  IMAD.U32 R0, RZ, RZ, UR48 ;  /* 0x00000030ff007e24 */ /* 0x000fc6000f8e00ff */
[----:B------:R-:W-:Y:S02]  /*19f0*/  LEA R3, R3, UR40, 0x3 ;  /* 0x0000002803037c11 */ /* 0x000fe4000f8e18ff */
[----:B------:R-:W-:-:S04]  /*1a00*/  SHF.L.U32 R0, R0, 0x1f, RZ ;  /* 0x0000001f00007819 */ /* 0x000fc800000006ff */
[----:B------:R0:W1:Y:S01]  /*1a10*/  SYNCS.PHASECHK.TRANS64.TRYWAIT P1, [R3+URZ], R0 ;  /* 0x00000000030075a7 */ /* 0x000062000802017f */
[----:B------:R-:W-:Y:S05]  /*1a20*/  @!P0 BRA `(.L_x_21) ;  /* 0x0000000000048947 */ /* 0x000fea0003800000 */
[----:B------:R-:W-:Y:S01]  /*1a30*/  BPT.TRAP 0x1 ;  /* 0x000000040000795c */ /* 0x000fe20000300000 */
.L_x_21:
[----:B------:R-:W-:-:S05]  /*1a40*/  IMAD.U32 R4, RZ, RZ, UR46 ;  /* 0x0000002eff047e24 */ /* 0x000fca000f8e00ff */
[----:B------:R-:W-:Y:S01]  /*1a50*/  ISETP.GE.AND P2, PT, R4, 0x1, PT ;  /* 0x000000010400780c */ /* 0x000fe20003f46270 */
[----:B-1----:R-:W-:-:S12]  /*1a60*/  @P1 BRA `(.L_x_22) ;  /* 0x0000000000081947 */ /* 0x002fd80003800000 */
[----:B------:R-:W1:Y:S02]  /*1a70*/  SYNCS.PHASECHK.TRANS64.TRYWAIT P1, [R3+URZ], R0 ;  /* 0x00000000030075a7 */ /* 0x000e64000802017f */
[----:B-1----:R-:W-:Y:S05]  /*1a80*/  @!P1 BRA `(.L_x_23) ;  /* 0x000000a800dc9947 */ /* 0x002fea0003800000 */
.L_x_22:
[----:B------:R-:W-:Y:S05]  /*1a90*/  WARPSYNC.ALL ;  /* 0x0000000000007948 */ /* 0x000fea0003800000 */
[----:B------:R-:W-:Y:S01]  /*1aa0*/  UIADD3 UR5, UR40, 0x100, URZ ;  /* 0x0000010028057890 */ /* 0x000fe2000fffe03f */
[----:B------:R-:W-:Y:S01]  /*1ab0*/  WARPGROUP.ARRIVE ;  /* 0x00000000000079c5 */ /* 0x000fe20000000000 */
[----:B------:R-:W-:Y:S02]  /*1ac0*/  UIADD3 UR4, UR40, 0x10100, URZ ;  /* 0x0001010028047890 */ /* 0x000fe4000fffe03f */
[----:B------:R-:W-:Y:S02]  /*1ad0*/  USHF.R.U32.HI UR5, URZ, 0x4, UR5 ;  /* 0x000000043f057899 */ /* 0x000fe40008011605 */
[----:B------:R-:W-:-:S02]  /*1ae0*/  USHF.R.U32.HI UR4, URZ, 0x4, UR4 ;  /* 0x000000043f047899 */ /* 0x000fc40008011604 */
[----:B------:R-:W-:Y:S02]  /*1af0*/  ULOP3.LUT UR5, UR5, 0x3fff, URZ, 0xc0, !UPT ;  /* 0x00003fff05057892 */ /* 0x000fe4000f8ec03f */
[----:B------:R-:W-:Y:S02]  /*1b00*/  ULOP3.LUT UR4, UR4, 0x3fff, URZ, 0xc0, !UPT ;  /* 0x00003fff04047892 */ /* 0x000fe4000f8ec03f */
[----:B------:R-:W-:Y:S02]  /*1b10*/  ULOP3.LUT UR9, UR5, 0x10000, URZ, 0xfc, !UPT ;  /* 0x0001000005097892 */ /* 0x000fe4000f8efc3f */
[----:B------:R-:W-:Y:S02]  /*1b20*/  ULOP3.LUT UR8, UR4, 0x10000, URZ, 0xfc, !UPT ;  /* 0x0001000004087892 */ /* 0x000fe4000f8efc3f */
[----:B------:R-:W-:Y:S02]  /*1b30*/  ULEA UR11, UR44, UR9, 0xb ;  /* 0x000000092c0b7291 */ /* 0x000fe4000f8e583f */
[----:B------:R-:W-:Y:S01]  /*1b40*/  UIMAD UR10, UR44, 0x1400, UR8 ;  /* 0x000014002c0a78a4 */ /* 0x000fe2000f8e0208 */
[----:B------:R-:W-:Y:S01]  /*1b50*/  UMOV UR5, 0x40000040 ;  /* 0x4000004000057882 */ /* 0x000fe20000000000 */
[----:B------:R-:W-:-:S02]  /*1b60*/  UMOV UR7, 0x40000040 ;  /* 0x4000004000077882 */ /* 0x000fc40000000000 */
[----:B------:R-:W-:Y:S01]  /*1b70*/  UIADD3 UR12, UR10, 0x100, URZ ;  /* 0x000001000a0c7890 */ /* 0x000fe2000fffe03f */
[----:B------:R-:W-:Y:S02]  /*1b80*/  UMOV UR4, UR11 ;  /* 0x0000000b00047c82 */ /* 0x000fe40008000000 */
[----:B------:R-:W-:Y:S01]  /*1b90*/  UMOV UR6, UR10 ;  /* 0x0000000a00067c82 */ /* 0x000fe20008000000 */
[----:B------:R-:W-:Y:S01]  /*1ba0*/  UIADD3 UR13, UR10, 0x200, URZ ;  /* 0x000002000a0d7890 */ /* 0x000fe2000fffe03f */
[----:B------:R-:W-:Y:S01]  /*1bb0*/  HGMMA.64x32x16.F32 R88, gdesc[UR4], RZ, !UPT, gsb0 ;  /* 0x00600000045879f0 */ /* 0x000fe2000c0008ff */
[----:B------:R-:W-:Y:S01]  /*1bc0*/  UMOV UR7, 0x40000040 ;  /* 0x4000004000077882 */ /* 0x000fe20000000000 */
[----:B------:R-:W-:Y:S01]  /*1bd0*/  UMOV UR6, UR12 ;  /* 0x0000000c00067c82 */ /* 0x000fe20008000000 */
[----:B------:R-:W-:Y:S02]  /*1be0*/  UIADD3 UR14, UR10, 0x300, URZ ;  /* 0x000003000a0e7890 */ /* 0x000fe4000fffe03f */
[----:B------:R-:W-:Y:S01]  /*1bf0*/  UIADD3 UR12, UR10, 0x400, URZ ;  /* 0x000004000a0c7890 */ /* 0x000fe2000fffe03f */
[----:B------:R-:W-:-:S02]  /*1c00*/  WARPGROUP.DEPBAR.LE gsb0, 0x0 ;  /* 0x00008000000079c5 */ /* 0x000fc40000010000 */
[----:B------:R-:W-:-:S06]  /*1c10*/  WARPGROUP.ARRIVE ;  /* 0x00000000000079c5 */ /* 0x000fcc0000000000 */
[----:B------:R-:W-:Y:S01]  /*1c20*/  HGMMA.64x32x16.F32 R72, gdesc[UR4], RZ, !UPT, gsb0 ;  /* 0x00600000044879f0 */ /* 0x000fe2000c0008ff */
[----:B------:R-:W-:Y:S01]  /*1c30*/  UMOV UR6, UR13 ;  /* 0x0000000d00067c82 */ /* 0x000fe20008000000 */
[----:B------:R-:W-:Y:S01]  /*1c40*/  UMOV UR7, 0x40000040 ;  /* 0x4000004000077882 */ /* 0x000fe20000000000 */
[----:B------:R-:W-:Y:S01]  /*1c50*/  UIADD3 UR13, UR10, 0x202, URZ ;  /* 0x000002020a0d7890 */ /* 0x000fe2000fffe03f */
[----:B------:R-:W-:Y:S02]  /*1c60*/  WARPGROUP.DEPBAR.LE gsb0, 0x0 ;  /* 0x00008000000079c5 */ /* 0x000fe40000010000 */
        /* <DEDUP_REMOVED lines=14> */
[----:B------:R-:W-:Y:S02]  /*1d50*/  UIADD3 UR4, UR11, 0x2, URZ ;  /* 0x000000020b047890 */ /* 0x000fe4000fffe03f */
[----:B------:R-:W-:Y:S01]  /*1d60*/  UIADD3 UR6, UR10, 0x2, URZ ;  /* 0x000000020a067890 */ /* 0x000fe2000fffe03f */
[----:B------:R-:W-:Y:S01]  /*1d70*/  UMOV UR5, 0x40000040 ;  /* 0x4000004000057882 */ /* 0x000fe20000000000 */
[----:B------:R-:W-:Y:S01]  /*1d80*/  UMOV UR7, 0x40000040 ;  /* 0x4000004000077882 */ /* 0x000fe20000000000 */
[----:B------:R-:W-:Y:S02]  /*1d90*/  WARPGROUP.DEPBAR.LE gsb0, 0x0 ;  /* 0x00008000000079c5 */ /* 0x000fe40000010000 */
[----:B------:R-:W-:-:S06]  /*1da0*/  WARPGROUP.ARRIVE ;  /* 0x00000000000079c5 */ /* 0x000fcc0000000000 */
[----:B------:R-:W-:Y:S01]  /*1db0*/  HGMMA.64x32x16.F32 R88, gdesc[UR4], R88, gsb0 ;  /* 0x00600000045879f0 */ /* 0x000fe20008000858 */
[----:B------:R-:W-:Y:S01]  /*1dc0*/  UMOV UR6, UR12 ;  /* 0x0000000c00067c82 */ /* 0x000fe20008000000 */
[----:B------:R-:W-:Y:S01]  /*1dd0*/  UMOV UR7, 0x40000040 ;  /* 0x4000004000077882 */ /* 0x000fe20000000000 */
[----:B------:R-:W-:Y:S01]  /*1de0*/  UIADD3 UR12, UR10, 0x402, URZ ;  /* 0x000004020a0c7890 */ /* 0x000fe2000fffe03f */
        /* <DEDUP_REMOVED lines=427> */
[----:B------:R-:W-:Y:S02]  /*38a0*/  UIADD3 UR11, UR10, 0x1006, URZ ;  /* 0x000010060a0b7890 */ /* 0x000fe4000fffe03f */
        /* <DEDUP_REMOVED lines=23> */
[----:B------:R-:W-:Y:S03]  /*3a20*/  HGMMA.64x32x16.F32 R24, gdesc[UR4], R24, gsb0 ;  /* 0x00600000041879f0 */ /* 0x000fe60008000818 */
[----:B------:R-:W-:Y:S02]  /*3a30*/  WARPGROUP.DEPBAR.LE gsb0, 0x0 ;  /* 0x00008000000079c5 */ /* 0x000fe40000010000 */
[----:B------:R-:W-:Y:S05]  /*3a40*/  @!P2 BRA `(.L_x_24) ;  /* 0x000000200068a947 */ /* 0x000fea0003800000 */
[----:B------:R-:W-:Y:S01]  /*3a50*/  UIADD3 UR10, UR44, 0x1, URZ ;  /* 0x000000012c0a7890 */ /* 0x000fe2000fffe03f */
[----:B01----:R-:W-:Y:S02]  /*3a60*/  IMAD.U32 R0, RZ, RZ, UR46 ;  /* 0x0000002eff007e24 */ /* 0x003fe4000f8e00ff */
[----:B------:R-:W-:Y:S01]  /*3a70*/  IMAD.U32 R3, RZ, RZ, UR44 ;  /* 0x0000002cff037e24 */ /* 0x000fe2000f8e00ff */
[----:B------:R-:W-:-:S04]  /*3a80*/  UISETP.NE.AND UP0, UPT, UR10, 0x2, UPT ;  /* 0x000000020a00788c */ /* 0x000fc8000bf05270 */
[----:B------:R-:W-:Y:S02]  /*3a90*/  USEL UR4, URZ, 0x1, UP0 ;  /* 0x000000013f047887 */ /* 0x000fe40008000000 */
[----:B------:R-:W-:Y:S02]  /*3aa0*/  USEL UR10, UR10, URZ, UP0 ;  /* 0x0000003f0a0a7287 */ /* 0x000fe40008000000 */
[----:B------:R-:W-:-:S06]  /*3ab0*/  ULOP3.LUT UR4, UR48, UR4, URZ, 0x3c, !UPT ;  /* 0x0000000430047292 */ /* 0x000fcc000f8e3c3f */
[----:B------:R-:W-:-:S07]  /*3ac0*/  IMAD.U32 R6, RZ, RZ, UR4 ;  /* 0x00000004ff067e24 */ /* 0x000fce000f8e00ff */
.L_x_31:
[----:B------:R-:W-:Y:S05]  /*3ad0*/  @!P0 BRA `(.L_x_25) ;  /* 0x0000000000048947 */ /* 0x000fea0003800000 */
[----:B------:R-:W-:Y:S01]  /*3ae0*/  BPT.TRAP 0x1 ;  /* 0x000000040000795c */ /* 0x000fe20000300000 */
.L_x_25:
[----:B------:R-:W-:Y:S01]  /*3af0*/  ULEA UR4, UR10, UR40, 0x3 ;  /* 0x000000280a047291 */ /* 0x000fe2000f8e183f */
[----:B------:R-:W-:-:S08]  /*3b00*/  SHF.L.U32 R4, R6, 0x1f, RZ ;  /* 0x0000001f06047819 */ /* 0x000fd000000006ff */
[----:B------:R0:W1:Y:S01]  /*3b10*/  SYNCS.PHASECHK.TRANS64.TRYWAIT P1, [UR4], R4 ;  /* 0x00000004ff0075a7 */ /* 0x0000620008020144 */
[----:B------:R-:W-:Y:S05]  /*3b20*/  @!P0 BRA `(.L_x_26) ;  /* 0x0000000000048947 */ /* 0x000fea0003800000 */
[----:B------:R-:W-:Y:S01]  /*3b30*/  BPT.TRAP 0x1 ;  /* 0x000000040000795c */ /* 0x000fe20000300000 */
.L_x_26:
[----:B-1----:R-:W-:Y:S05]  /*3b40*/  @P1 BRA `(.L_x_27) ;  /* 0x0000000000081947 */ /* 0x002fea0003800000 */
[----:B------:R-:W1:Y:S02]  /*3b50*/  SYNCS.PHASECHK.TRANS64.TRYWAIT P1, [UR4], R4 ;  /* 0x00000004ff0075a7 */ /* 0x000e640008020144 */
[----:B-1----:R-:W-:Y:S05]  /*3b60*/  @!P1 BRA `(.L_x_28) ;  /* 0x0000008800b89947 */ /* 0x002fea0003800000 */
.L_x_27:
[----:B------:R-:W-:Y:S01]  /*3b70*/  ULEA UR12, UR10, UR9, 0xb ;  /* 0x000000090a0c7291 */ /* 0x000fe2000f8e583f */
[----:B------:R-:W-:Y:S01]  /*3b80*/  WARPGROUP.ARRIVE ;  /* 0x00000000000079c5 */ /* 0x000fe20000000000 */
[----:B------:R-:W-:Y:S01]  /*3b90*/  UIMAD UR11, UR10, 0x1400, UR8 ;  /* 0x000014000a0b78a4 */ /* 0x000fe2000f8e0208 */
[----:B------:R-:W-:Y:S01]  /*3ba0*/  UMOV UR5, 0x40000040 ;  /* 0x4000004000057882 */ /* 0x000fe20000000000 */
[----:B------:R-:W-:Y:S02]  /*3bb0*/  UMOV UR7, 0x40000040 ;  /* 0x4000004000077882 */ /* 0x000fe40000000000 */
[----:B------:R-:W-:Y:S01]  /*3bc0*/  UIADD3 UR13, UR11, 0x100, URZ ;  /* 0x000001000b0d7890 */ /* 0x000fe2000fffe03f */
[----:B------:R-:W-:Y:S02]  /*3bd0*/  UMOV UR4, UR12 ;  /* 0x0000000c00047c82 */ /* 0x000fe40008000000 */
[----:B------:R-:W-:Y:S01]  /*3be0*/  UMOV UR6, UR11 ;  /* 0x0000000b00067c82 */ /* 0x000fe20008000000 */
[----:B------:R-:W-:Y:S01]  /*3bf0*/  UIADD3 UR14, UR11, 0x200, URZ ;  /* 0x000002000b0e7890 */ /* 0x000fe2000fffe03f */
[----:B------:R-:W-:Y:S01]  /*3c00*/  HGMMA.64x32x16.F32 R88, gdesc[UR4], R88, gsb0 ;  /* 0x00600000045879f0 */ /* 0x000fe20008000858 */
[----:B------:R-:W-:Y:S01]  /*3c10*/  UMOV UR7, 0x40000040 ;  /* 0x4000004000077882 */ /* 0x000fe20000000000 */
[----:B------:R-:W-:Y:S01]  /*3c20*/  UMOV UR6, UR13 ;  /* 0x0000000d00067c82 */ /* 0x000fe20008000000 */
[----:B------:R-:W-:-:S02]  /*3c30*/  UIADD3 UR15, UR11, 0x300, URZ ;  /* 0x000003000b0f7890 */ /* 0x000fc4000fffe03f */
        /* <DEDUP_REMOVED lines=486> */
[----:B------:R-:W-:Y:S01]  /*5aa0*/  BPT.TRAP 0x1 ;  /* 0x000000040000795c */ /* 0x000fe20000300000 */
.L_x_29:
[----:B------:R-:W-:Y:S01]  /*5ab0*/  ISETP.NE.AND P1, PT, R23, RZ, PT ;  /* 0x000000ff1700720c */ /* 0x000fe20003f25270 */
[----:B------:R-:W-:-:S12]  /*5ac0*/  UISETP.GT.U32.AND UP0, UPT, UR39, 0x1, UPT ;  /* 0x000000012700788c */ /* 0x000fd8000bf04070 */
[----:B01----:R-:W-:-:S05]  /*5ad0*/  @P1 LEA R4, R3, UR40, 0x3 ;  /* 0x0000002803041c11 */ /* 0x003fca000f8e18ff */
[----:B------:R-:W-:-:S05]  /*5ae0*/  @P1 VIADD R5, R4, 0x10 ;  /* 0x0000001004051836 */ /* 0x000fca0000000000 */
[----:B------:R-:W-:-:S04]  /*5af0*/  @P1 PRMT R5, R22, 0x654, R5 ;  /* 0x0000065416051816 */ /* 0x000fc80000000005 */
[----:B------:R0:W-:Y:S01]  /*5b00*/  @P1 SYNCS.ARRIVE.TRANS64.RED.A1T0 RZ, [R5+URZ], RZ ;  /* 0x000000ff05ff19a7 */ /* 0x0001e2000810043f */
[----:B------:R-:W-:-:S13]  /*5b10*/  PLOP3.LUT P1, PT, PT, PT, UP0, 0x80, 0x0 ;  /* 0x000000000000781c */ /* 0x000fda0003f2f008 */
[----:B0-----:R-:W-:Y:S05]  /*5b20*/  @P1 BRA `(.L_x_30) ;  /* 0x0000000000041947 */ /* 0x001fea0003800000 */
[----:B------:R-:W-:Y:S01]  /*5b30*/  BPT.TRAP 0x1 ;  /* 0x000000040000795c */ /* 0x000fe20000300000 */
.L_x_30:
[----:B------:R-:W-:Y:S01]  /*5b40*/  UIADD3 UR10, UR10, 0x1, URZ ;  /* 0x000000010a0a7890 */ /* 0x000fe2000fffe03f */
[C---:B------:R-:W-:Y:S01]  /*5b50*/  ISETP.GT.AND P2, PT, R0.reuse, 0x1, PT ;  /* 0x000000010000780c */ /* 0x040fe20003f44270 */
[----:B------:R-:W-:Y:S02]  /*5b60*/  VIADD R3, R3, 0x1 ;  /* 0x0000000103037836 */ /* 0x000fe40000000000 */
[----:B------:R-:W-:Y:S01]  /*5b70*/  UISETP.NE.AND UP0, UPT, UR10, 0x2, UPT ;  /* 0x000000020a00788c */ /* 0x000fe2000bf05270 */
[----:B------:R-:W-:Y:S02]  /*5b80*/  VIADD R0, R0, 0xffffffff ;  /* 0xffffffff00007836 */ /* 0x000fe40000000000 */
[C---:B------:R-:W-:Y:S01]  /*5b90*/  ISETP.NE.AND P1, PT, R3.reuse, 0x2, PT ;  /* 0x000000020300780c */ /* 0x040fe20003f25270 */
[----:B------:R-:W-:Y:S02]  /*5ba0*/  USEL UR4, URZ, 0x1, UP0 ;  /* 0x000000013f047887 */ /* 0x000fe40008000000 */
[----:B------:R-:W-:Y:S01]  /*5bb0*/  USEL UR10, UR10, URZ, UP0 ;  /* 0x0000003f0a0a7287 */ /* 0x000fe20008000000 */
[----:B------:R-:W-:-:S03]  /*5bc0*/  SEL R3, R3, RZ, P1 ;  /* 0x000000ff03037207 */ /* 0x000fc60000800000 */
[----:B------:R-:W-:Y:S01]  /*5bd0*/  LOP3.LUT R6, R6, UR4, RZ, 0x3c, !PT ;  /* 0x0000000406067c12 */ /* 0x000fe2000f8e3cff */
[----:B------:R-:W-:Y:S07]  /*5be0*/  @P2 BRA `(.L_x_31) ;  /* 0xffffffdc00b82947 */ /* 0x000fee000383ffff */
.L_x_24:
[----:B01----:R-:W0:Y:S01]  /*5bf0*/  LDC R0, c[0x0][0x28c] ;  /* 0x0000a300ff007b82 */ /* 0x003e220000000800 */
[----:B------:R1:W-:Y:S01]  /*5c00*/  SYNCS.ARRIVE.TRANS64.A1T0 RZ, [R117+UR50], RZ ;  /* 0x000000ff75ff79a7 */ /* 0x0003e20008100032 */
[----:B0-----:R-:W-:-:S13]  /*5c10*/  ISETP.GE.AND P1, PT, R0, 0x1, PT ;  /* 0x000000010000780c */ /* 0x001fda0003f26270 */
[----:B-1----:R-:W-:Y:S05]  /*5c20*/  @!P1 BRA `(.L_x_32) ;  /* 0x0000000000409947 */ /* 0x002fea0003800000 */
[----:B------:R-:W-:Y:S05]  /*5c30*/  @!P0 BRA `(.L_x_33) ;  /* 0x0000000000048947 */ /* 0x000fea0003800000 */
[----:B------:R-:W-:Y:S01]  /*5c40*/  BPT.TRAP 0x1 ;  /* 0x000000040000795c */ /* 0x000fe20000300000 */
.L_x_33:
[----:B------:R-:W-:Y:S01]  /*5c50*/  ISETP.NE.AND P0, PT, R23, RZ, PT ;  /* 0x000000ff1700720c */ /* 0x000fe20003f05270 */
[----:B------:R-:W-:-:S12]  /*5c60*/  IMAD.U32 R3, RZ, RZ, UR40 ;  /* 0x00000028ff037e24 */ /* 0x000fd8000f8e00ff */
[----:B------:R-:W-:-:S05]  /*5c70*/  VOTEU.ANY UP0, P0 ;  /* 0x00000000003f7886 */ /* 0x000fca0000000100 */
[----:B------:R-:W-:Y:S02]  /*5c80*/  @UP0 UIADD3 UR4, UR46, UR44, URZ ;  /* 0x0000002c2e040290 */ /* 0x000fe4000fffe03f */
[----:B------:R-:W-:-:S04]  /*5c90*/  UISETP.GT.U32.AND UP0, UPT, UR39, 0x1, UPT ;  /* 0x000000012700788c */ /* 0x000fc8000bf04070 */
[----:B------:R-:W-:-:S04]  /*5ca0*/  IMAD.U32 R0, RZ, RZ, UR4 ;  /* 0x00000004ff007e24 */ /* 0x000fc8000f8e00ff */
[----:B------:R-:W-:-:S05]  /*5cb0*/  @P0 IMAD.SHL.U32 R0, R0, 0x8, RZ ;  /* 0x0000000800000824 */ /* 0x000fca00078e00ff */
[----:B------:R-:W-:-:S04]  /*5cc0*/  @P0 LOP3.LUT R0, R0, 0x8, RZ, 0xc0, !PT ;  /* 0x0000000800000812 */ /* 0x000fc800078ec0ff */
[----:B------:R-:W-:-:S04]  /*5cd0*/  @P0 IADD3 R3, R3, 0x10, R0 ;  /* 0x0000001003030810 */ /* 0x000fc80007ffe000 */
[----:B------:R-:W-:-:S04]  /*5ce0*/  @P0 PRMT R3, R22, 0x654, R3 ;  /* 0x0000065416030816 */ /* 0x000fc80000000003 */
[----:B------:R0:W-:Y:S01]  /*5cf0*/  @P0 SYNCS.ARRIVE.TRANS64.RED.A1T0 RZ, [R3+URZ], RZ ;  /* 0x000000ff03ff09a7 */ /* 0x0001e2000810043f */
[----:B------:R-:W-:-:S13]  /*5d00*/  PLOP3.LUT P0, PT, PT, PT, UP0, 0x80, 0x0 ;  /* 0x000000000000781c */ /* 0x000fda0003f0f008 */
[----:B0-----:R-:W-:Y:S05]  /*5d10*/  @P0 BRA `(.L_x_32) ;  /* 0x0000000000040947 */ /* 0x001fea0003800000 */
[----:B------:R-:W-:Y:S01]  /*5d20*/  BPT.TRAP 0x1 ;  /* 0x000000040000795c */ /* 0x000fe20000300000 */
.L_x_32:
[----:B------:R-:W-:Y:S02]  /*5d30*/  SHF.L.U32 R0, R116, 0x1f, RZ ;  /* 0x0000001f74007819 */ /* 0x000fe400000006ff */
[----:B------:R-:W-:Y:S02]  /*5d40*/  SHF.R.S32.HI R9, RZ, 0x1f, R19 ;  /* 0x0000001fff097819 */ /* 0x000fe40000011413 */
[----:B------:R-:W0:Y:S02]  /*5d50*/  SYNCS.PHASECHK.TRANS64.TRYWAIT P0, [R113+URZ+0x8], R0 ;  /* 0x00000800710075a7 */ /* 0x000e24000800017f */
[----:B0-----:R-:W-:Y:S05]  /*5d60*/  @!P0 BRA `(.L_x_34) ;  /* 0x0000006800508947 */ /* 0x001fea0003800000 */
.L_x_218:
[----:B------:R-:W-:Y:S01]  /*5d70*/  ULDC.64 UR4, c[0x0][0x5d0] ;  /* 0x0001740000047ab9 */ /* 0x000fe20000000a00 */
[----:B------:R-:W-:Y:S01]  /*5d80*/  ULDC UR6, c[0x0][0x284] ;  /* 0x0000a10000067ab9 */ /* 0x000fe20000000800 */
[----:B0-----:R-:W-:Y:S02]  /*5d90*/  IMAD R0, R9, UR4, RZ ;  /* 0x0000000409007c24 */ /* 0x001fe4000f8e02ff */
[----:B------:R-:W-:Y:S02]  /*5da0*/  IMAD R12, R2, 0xa0, RZ ;  /* 0x000000a0020c7824 */ /* 0x000fe400078e02ff */
[C---:B------:R-:W-:Y:S02]  /*5db0*/  IMAD R5, R19.reuse, UR5, R0 ;  /* 0x0000000513057c24 */ /* 0x040fe4000f8e0200 */
[----:B------:R-:W-:Y:S01]  /*5dc0*/  IMAD.SHL.U32 R0, R18, 0x40, RZ ;  /* 0x0000004012007824 */ /* 0x000fe200078e00ff */
[----:B------:R-:W-:Y:S01]  /*5dd0*/  SHF.R.S32.HI R13, RZ, 0x1f, R12 ;  /* 0x0000001fff0d7819 */ /* 0x000fe2000001140c */
[----:B------:R-:W-:Y:S01]  /*5de0*/  IMAD.WIDE.U32 R2, R19, UR4, R108 ;  /* 0x0000000413027c25 */ /* 0x000fe2000f8e006c */
[----:B------:R-:W-:-:S02]  /*5df0*/  ULDC.64 UR4, c[0x0][0x5c8] ;  /* 0x0001720000047ab9 */ /* 0x000fc40000000a00 */
[----:B------:R-:W-:Y:S01]  /*5e00*/  ISETP.GE.AND P0, PT, R0, UR6, PT ;  /* 0x0000000600007c0c */ /* 0x000fe2000bf06270 */
[----:B------:R-:W-:Y:S01]  /*5e10*/  ULDC UR6, c[0x0][0x288] ;  /* 0x0000a20000067ab9 */ /* 0x000fe20000000800 */
[----:B------:R-:W-:Y:S01]  /*5e20*/  IADD3 R4, P1, R12, R2, RZ ;  /* 0x000000020c047210 */ /* 0x000fe20007f3e0ff */
[----:B------:R-:W-:Y:S01]  /*5e30*/  IMAD.WIDE R20, R18, 0x40, R106 ;  /* 0x0000004012147825 */ /* 0x000fe200078e026a */
[----:B------:R-:W-:Y:S02]  /*5e40*/  ISETP.GE.OR P0, PT, R12, UR6, P0 ;  /* 0x000000060c007c0c */ /* 0x000fe40008706670 */
[----:B------:R-:W-:Y:S01]  /*5e50*/  IADD3.X R5, R13, R3, R5, P1, !PT ;  /* 0x000000030d057210 */ /* 0x000fe20000ffe405 */
[----:B------:R-:W-:-:S04]  /*5e60*/  IMAD R7, R21, UR4, RZ ;  /* 0x0000000415077c24 */ /* 0x000fc8000f8e02ff */
[C---:B------:R-:W-:Y:S02]  /*5e70*/  IMAD R7, R20.reuse, UR5, R7 ;  /* 0x0000000514077c24 */ /* 0x040fe4000f8e0207 */
[----:B------:R-:W-:-:S04]  /*5e80*/  IMAD.WIDE.U32 R4, R20, UR4, R4 ;  /* 0x0000000414047c25 */ /* 0x000fc8000f8e0004 */
[----:B------:R-:W-:Y:S05]  /*5e90*/  @P0 BRA `(.L_x_35) ;  /* 0x0000004c00980947 */ /* 0x000fea0003800000 */
[----:B-----5:R-:W-:Y:S01]  /*5ea0*/  FSETP.NEU.AND P1, PT, R105, RZ, PT ;  /* 0x000000ff6900720b */ /* 0x020fe20003f2d000 */
[----:B------:R-:W-:Y:S01]  /*5eb0*/  IMAD.IADD R18, R112, 0x1, -R12 ;  /* 0x0000000170127824 */ /* 0x000fe200078e0a0c */
[----:B------:R-:W-:Y:S01]  /*5ec0*/  BSSY B0, `(.L_x_35) ;  /* 0x00004e3000007945 */ /* 0x000fe20003800000 */
[----:B------:R-:W-:Y:S02]  /*5ed0*/  IMAD.IADD R0, R115, 0x1, -R0 ;  /* 0x0000000173007824 */ /* 0x000fe400078e0a00 */
[----:B------:R-:W-:Y:S01]  /*5ee0*/  IMAD.IADD R7, R5, 0x1, R7 ;  /* 0x0000000105077824 */ /* 0x000fe200078e0207 */
[----:B------:R-:W-:-:S04]  /*5ef0*/  ISETP.GT.AND P0, PT, R18, RZ, PT ;  /* 0x000000ff1200720c */ /* 0x000fc80003f04270 */
[----:B------:R-:W-:-:S03]  /*5f00*/  ISETP.GT.AND P2, PT, R0, RZ, P0 ;  /* 0x000000ff0000720c */ /* 0x000fc60000744270 */
[----:B------:R-:W-:Y:S10]  /*5f10*/  @!P1 BRA `(.L_x_36) ;  /* 0x0000003400bc9947 */ /* 0x000ff40003800000 */
[----:B------:R-:W0:Y:S01]  /*5f20*/  LDC.64 R120, c[0x0][0x5b8] ;  /* 0x00016e00ff787b82 */ /* 0x000e220000000a00 */
[----:B------:R-:W-:-:S07]  /*5f30*/  ULDC.64 UR4, c[0x0][0x5c0] ;  /* 0x0001700000047ab9 */ /* 0x000fce0000000a00 */
[----:B------:R-:W1:Y:S08]  /*5f40*/  LDC.64 R122, c[0x0][0x5b0] ;  /* 0x00016c00ff7a7b82 */ /* 0x000e700000000a00 */
[----:B------:R-:W2:Y:S01]  /*5f50*/  LDC.64 R124, c[0x0][0x5a8] ;  /* 0x00016a00ff7c7b82 */ /* 0x000ea20000000a00 */
[-C--:B0-----:R-:W-:Y:S02]  /*5f60*/  IMAD R6, R9, R120.reuse, RZ ;  /* 0x0000007809067224 */ /* 0x081fe400078e02ff */
[----:B------:R-:W-:-:S04]  /*5f70*/  IMAD.WIDE.U32 R2, R19, R120, R108 ;  /* 0x0000007813027225 */ /* 0x000fc800078e006c */
[----:B------:R-:W-:Y:S01]  /*5f80*/  IMAD R119, R19, R121, R6 ;  /* 0x0000007913777224 */ /* 0x000fe200078e0206 */
[----:B------:R-:W-:Y:S01]  /*5f90*/  IADD3 R8, P1, R12, R2, RZ ;  /* 0x000000020c087210 */ /* 0x000fe20007f3e0ff */
[----:B-1----:R-:W-:-:S03]  /*5fa0*/  IMAD R2, R21, R122, RZ ;  /* 0x0000007a15027224 */ /* 0x002fc600078e02ff */
[----:B------:R-:W-:Y:S01]  /*5fb0*/  IADD3.X R9, R13, R3, R119, P1, !PT ;  /* 0x000000030d097210 */ /* 0x000fe20000ffe477 */
[C---:B------:R-:W-:Y:S02]  /*5fc0*/  IMAD R121, R20.reuse, R123, R2 ;  /* 0x0000007b14797224 */ /* 0x040fe400078e0202 */
[----:B------:R-:W-:-:S04]  /*5fd0*/  IMAD.WIDE.U32 R2, R20, R122, R8 ;  /* 0x0000007a14027225 */ /* 0x000fc800078e0008 */
[----:B------:R-:W-:Y:S01]  /*5fe0*/  IMAD.IADD R3, R3, 0x1, R121 ;  /* 0x0000000103037824 */ /* 0x000fe200078e0279 */
[----:B--2---:R-:W-:-:S04]  /*5ff0*/  LEA R10, P1, R2, R124, 0x1 ;  /* 0x0000007c020a7211 */ /* 0x004fc800078208ff */
[----:B------:R-:W-:-:S05]  /*6000*/  LEA.HI.X R11, R2, R125, R3, 0x1, P1 ;  /* 0x0000007d020b7211 */ /* 0x000fca00008f0c03 */
[----:B------:R-:W2:Y:S01]  /*6010*/  @P2 LDG.E.LTC128B.U16 R118, desc[UR52][R10.64] ;  /* 0x000000340a762981 */ /* 0x000ea2000c1e1520 */
[----:B------:R-:W-:Y:S01]  /*6020*/  IMAD.WIDE.U32 R2, R20, R122, R12 ;  /* 0x0000007a14027225 */ /* 0x000fe200078e000c */
[----:B------:R-:W-:Y:S02]  /*6030*/  BSSY B1, `(.L_x_37) ;  /* 0x0000015000017945 */ /* 0x000fe40003800000 */
[----:B------:R-:W-:-:S04]  /*6040*/  IADD3 R14, P1, R108, R2, RZ ;  /* 0x000000026c0e7210 */ /* 0x000fc80007f3e0ff */
[----:B------:R-:W-:Y:S02]  /*6050*/  IADD3.X R15, R109, R121, R3, P1, !PT ;  /* 0x000000796d0f7210 */ /* 0x000fe40000ffe403 */
[----:B------:R-:W-:Y:S01]  /*6060*/  LEA R6, P1, R4, UR4, 0x1 ;  /* 0x0000000404067c11 */ /* 0x000fe2000f8208ff */
[----:B------:R-:W-:-:S03]  /*6070*/  IMAD.WIDE.U32 R14, R19, R120, R14 ;  /* 0x00000078130e7225 */ /* 0x000fc600078e000e */
[----:B------:R-:W-:Y:S02]  /*6080*/  LEA.HI.X R7, R4, UR5, R7, 0x1, P1 ;  /* 0x0000000504077c11 */ /* 0x000fe400088f0c07 */
[----:B------:R-:W-:-:S04]  /*6090*/  ISETP.GT.AND P1, PT, R18, 0x1, PT ;  /* 0x000000011200780c */ /* 0x000fc80003f24270 */
[----:B------:R-:W-:Y:S01]  /*60a0*/  ISETP.GT.AND P3, PT, R0, RZ, P1 ;  /* 0x000000ff0000720c */ /* 0x000fe20000f64270 */
[----:B--2---:R-:W-:-:S05]  /*60b0*/  HADD2.F32 R2, -RZ, R118.H0_H0 ;  /* 0x20000076ff027230 */ /* 0x004fca0000004100 */
[----:B------:R-:W-:Y:S01]  /*60c0*/  FMUL R3, R2, R105 ;  /* 0x0000006902037220 */ /* 0x000fe20000400000 */
[----:B------:R-:W-:-:S03]  /*60d0*/  LEA R2, P4, R14, R124, 0x1 ;  /* 0x0000007c0e027211 */ /* 0x000fc600078808ff */
[----:B------:R-:W-:-:S05]  /*60e0*/  FFMA R3, R88, R104, R3 ;  /* 0x0000006858037223 */ /* 0x000fca0000000003 */
[----:B------:R-:W-:Y:S01]  /*60f0*/  F2FP.F16.F32.PACK_AB R4, RZ, R3 ;  /* 0x00000003ff04723e */ /* 0x000fe200000000ff */
[----:B------:R-:W-:-:S03]  /*6100*/  IMAD.IADD R3, R119, 0x1, R15 ;  /* 0x0000000177037824 */ /* 0x000fc600078e020f */
[----:B------:R-:W-:Y:S01]  /*6110*/  PRMT R5, R4, 0x7610, R5 ;  /* 0x0000761004057816 */ /* 0x000fe20000000005 */
[----:B------:R-:W-:Y:S01]  /*6120*/  IMAD.SHL.U32 R4, R122, 0x8, RZ ;  /* 0x000000087a047824 */ /* 0x000fe200078e00ff */
[----:B------:R-:W-:-:S03]  /*6130*/  LEA.HI.X R3, R14, R125, R3, 0x1, P4 ;  /* 0x0000007d0e037211 */ /* 0x000fc600020f0c03 */
[----:B------:R0:W-:Y:S02]  /*6140*/  @P2 STG.E.U16 desc[UR52][R6.64], R5 ;  /* 0x0000000506002986 */ /* 0x0001e4000c101534 */
[----:B0-----:R-:W-:Y:S01]  /*6150*/  SHF.L.U64.HI R5, R122, 0x3, R123 ;  /* 0x000000037a057819 */ /* 0x001fe2000001027b */
[----:B------:R-:W-:Y:S06]  /*6160*/  @!P3 BRA `(.L_x_38) ;  /* 0x000000000004b947 */ /* 0x000fec0003800000 */
[----:B------:R0:W5:Y:S02]  /*6170*/  LDG.E.LTC128B.U16 R118, desc[UR52][R2.64+0x2] ;  /* 0x0000023402767981 */ /* 0x000164000c1e1520 */
.L_x_38:
[----:B------:R-:W-:Y:S05]  /*6180*/  BSYNC B1 ;  /* 0x0000000000017941 */ /* 0x000fea0003800000 */
.L_x_37:
[----:B-----5:R-:W-:Y:S01]  /*6190*/  HADD2.F32 R10, -RZ, R118.H0_H0 ;  /* 0x20000076ff0a7230 */ /* 0x020fe20000004100 */
[----:B------:R-:W-:Y:S01]  /*61a0*/  ISETP.GT.AND P0, PT, R0, 0x8, P0 ;  /* 0x000000080000780c */ /* 0x000fe20000704270 */
[----:B------:R-:W-:-:S04]  /*61b0*/  IMAD.WIDE.U32 R4, R20, R122, R4 ;  /* 0x0000007a14047225 */ /* 0x000fc800078e0004 */
[----:B------:R-:W-:Y:S01]  /*61c0*/  FMUL R10, R10, R105 ;  /* 0x000000690a0a7220 */ /* 0x000fe20000400000 */
[----:B------:R-:W-:Y:S01]  /*61d0*/  IMAD.IADD R121, R121, 0x1, R5 ;  /* 0x0000000179797824 */ /* 0x000fe200078e0205 */
[----:B------:R-:W-:Y:S02]  /*61e0*/  IADD3 R5, P2, R8, R4, RZ ;  /* 0x0000000408057210 */ /* 0x000fe40007f5e0ff */
[----:B------:R-:W-:-:S03]  /*61f0*/  FFMA R89, R89, R104, R10 ;  /* 0x0000006859597223 */ /* 0x000fc6000000000a */
[----:B------:R-:W-:Y:S01]  /*6200*/  IMAD.X R8, R121, 0x1, R9, P2 ;  /* 0x0000000179087824 */ /* 0x000fe200010e0609 */
[C---:B------:R-:W-:Y:S02]  /*6210*/  LEA R10, P2, R5.reuse, R124, 0x1 ;  /* 0x0000007c050a7211 */ /* 0x040fe400078408ff */
[----:B------:R-:W-:Y:S02]  /*6220*/  F2FP.F16.F32.PACK_AB R89, RZ, R89 ;  /* 0x00000059ff59723e */ /* 0x000fe400000000ff */
[----:B------:R-:W-:-:S03]  /*6230*/  LEA.HI.X R11, R5, R125, R8, 0x1, P2 ;  /* 0x0000007d050b7211 */ /* 0x000fc600010f0c08 */
[----:B------:R1:W-:Y:S04]  /*6240*/  @P3 STG.E.U16 desc[UR52][R6.64+0x2], R89 ;  /* 0x0000025906003986 */ /* 0x0003e8000c101534 */
[----:B------:R-:W2:Y:S01]  /*6250*/  @P0 LDG.E.LTC128B.U16 R118, desc[UR52][R10.64] ;  /* 0x000000340a760981 */ /* 0x000ea2000c1e1520 */
[----:B------:R-:W-:Y:S01]  /*6260*/  IADD3 R12, P2, P3, R108, R4, R12 ;  /* 0x000000046c0c7210 */ /* 0x000fe20007b5e00c */
[----:B------:R-:W-:Y:S01]  /*6270*/  BSSY B1, `(.L_x_39) ;  /* 0x0000011000017945 */ /* 0x000fe20003800000 */
[----:B------:R-:W-:Y:S02]  /*6280*/  SHF.L.U64.HI R9, R111, 0x1, R110 ;  /* 0x000000016f097819 */ /* 0x000fe4000001026e */
[----:B------:R-:W-:Y:S02]  /*6290*/  IADD3.X R13, R109, R121, R13, P2, P3 ;  /* 0x000000796d0d7210 */ /* 0x000fe400017e640d */
[----:B------:R-:W-:-:S02]  /*62a0*/  LEA R8, P2, R111, R6, 0x1 ;  /* 0x000000066f087211 */ /* 0x000fc400078408ff */
[----:B------:R-:W-:Y:S01]  /*62b0*/  ISETP.GT.AND P1, PT, R0, 0x8, P1 ;  /* 0x000000080000780c */ /* 0x000fe20000f24270 */
[----:B------:R-:W-:-:S04]  /*62c0*/  IMAD.WIDE.U32 R12, R19, R120, R12 ;  /* 0x00000078130c7225 */ /* 0x000fc800078e000c */
[----:B------:R-:W-:Y:S02]  /*62d0*/  IMAD.X R9, R9, 0x1, R7, P2 ;  /* 0x0000000109097824 */ /* 0x000fe400010e0607 */
[----:B------:R-:W-:Y:S02]  /*62e0*/  IMAD.IADD R13, R119, 0x1, R13 ;  /* 0x00000001770d7824 */ /* 0x000fe400078e020d */
[----:B--2---:R-:W-:-:S05]  /*62f0*/  HADD2.F32 R4, -RZ, R118.H0_H0 ;  /* 0x20000076ff047230 */ /* 0x004fca0000004100 */
[----:B------:R-:W-:Y:S01]  /*6300*/  FMUL R5, R4, R105 ;  /* 0x0000006904057220 */ /* 0x000fe20000400000 */
[----:B------:R-:W-:-:S03]  /*6310*/  LEA R4, P3, R12, R124, 0x1 ;  /* 0x0000007c0c047211 */ /* 0x000fc600078608ff */
[----:B------:R-:W-:-:S05]  /*6320*/  FFMA R5, R90, R104, R5 ;  /* 0x000000685a057223 */ /* 0x000fca0000000005 */
[----:B------:R-:W-:Y:S02]  /*6330*/  F2FP.F16.F32.PACK_AB R10, RZ, R5 ;  /* 0x00000005ff0a723e */ /* 0x000fe400000000ff */
[----:B------:R-:W-:-:S03]  /*6340*/  LEA.HI.X R5, R12, R125, R13, 0x1, P3 ;  /* 0x0000007d0c057211 */ /* 0x000fc600018f0c0d */
[----:B------:R1:W-:Y:S01]  /*6350*/  @P0 STG.E.U16 desc[UR52][R8.64], R10 ;  /* 0x0000000a08000986 */ /* 0x0003e2000c101534 */
[----:B------:R-:W-:Y:S05]  /*6360*/  @!P1 BRA `(.L_x_40) ;  /* 0x0000000000049947 */ /* 0x000fea0003800000 */
[----:B------:R2:W5:Y:S02]  /*6370*/  LDG.E.LTC128B.U16 R118, desc[UR52][R4.64+0x2] ;  /* 0x0000023404767981 */ /* 0x000564000c1e1520 */
.L_x_40:
[----:B------:R-:W-:Y:S05]  /*6380*/  BSYNC B1 ;  /* 0x0000000000017941 */ /* 0x000fea0003800000 */
.L_x_39:
[----:B-1---5:R-:W-:Y:S01]  /*6390*/  HADD2.F32 R10, -RZ, R118.H0_H0 ;  /* 0x20000076ff0a7230 */ /* 0x022fe20000004100 */
[----:B------:R-:W-:Y:S01]  /*63a0*/  ISETP.GT.AND P0, PT, R18, 0x8, PT ;  /* 0x000000081200780c */ /* 0x000fe20003f04270 */
[----:B------:R-:W-:Y:S03]  /*63b0*/  BSSY B1, `(.L_x_41) ;  /* 0x0000008000017945 */ /* 0x000fe60003800000 */
[----:B------:R-:W-:Y:S01]  /*63c0*/  FMUL R10, R10, R105 ;  /* 0x000000690a0a7220 */ /* 0x000fe20000400000 */
[----:B------:R-:W-:-:S03]  /*63d0*/  ISETP.GT.AND P2, PT, R0, RZ, P0 ;  /* 0x000000ff0000720c */ /* 0x000fc60000744270 */
[----:B------:R-:W-:-:S05]  /*63e0*/  FFMA R10, R91, R104, R10 ;  /* 0x000000685b0a7223 */ /* 0x000fca000000000a */
[----:B------:R-:W-:-:S05]  /*63f0*/  F2FP.F16.F32.PACK_AB R10, RZ, R10 ;  /* 0x0000000aff0a723e */ /* 0x000fca00000000ff */
[----:B------:R1:W-:Y:S01]  /*6400*/  @P1 STG.E.U16 desc[UR52][R8.64+0x2], R10 ;  /* 0x0000020a08001986 */ /* 0x0003e2000c101534 */
[----:B------:R-:W-:Y:S05]  /*6410*/  @!P2 BRA `(.L_x_42) ;  /* 0x000000000004a947 */ /* 0x000fea0003800000 */
[----:B------:R3:W5:Y:S02]  /*6420*/  LDG.E.LTC128B.U16 R118, desc[UR52][R2.64+0x10] ;  /* 0x0000103402767981 */ /* 0x000764000c1e1520 */
.L_x_42:
[----:B------:R-:W-:Y:S05]  /*6430*/  BSYNC B1 ;  /* 0x0000000000017941 */ /* 0x000fea0003800000 */
.L_x_41:
        /* <DEDUP_REMOVED lines=10> */
.L_x_44:
[----:B------:R-:W-:Y:S05]  /*64e0*/  BSYNC B1 ;  /* 0x0000000000017941 */ /* 0x000fea0003800000 */
.L_x_43:
[----:B-----5:R-:W-:Y:S01]  /*64f0*/  HADD2.F32 R10, -RZ, R118.H0_H0 ;  /* 0x20000076ff0a7230 */ /* 0x020fe20000004100 */
[----:B------:R-:W-:Y:S01]  /*6500*/  ISETP.GT.AND P0, PT, R0, 0x8, P0 ;  /* 0x000000080000780c */ /* 0x000fe20000704270 */
[----:B------:R-:W-:Y:S03]  /*6510*/  BSSY B1, `(.L_x_45) ;  /* 0x0000007000017945 */ /* 0x000fe60003800000 */
[----:B------:R-:W-:-:S04]  /*6520*/  FMUL R10, R10, R105 ;  /* 0x000000690a0a7220 */ /* 0x000fc80000400000 */
[----:B------:R-:W-:-:S05]  /*6530*/  FFMA R10, R93, R104, R10 ;  /* 0x000000685d0a7223 */ /* 0x000fca000000000a */
[----:B------:R-:W-:-:S05]  /*6540*/  F2FP.F16.F32.PACK_AB R10, RZ, R10 ;  /* 0x0000000aff0a723e */ /* 0x000fca00000000ff */
[----:B------:R0:W-:Y:S01]  /*6550*/  @P3 STG.E.U16 desc[UR52][R6.64+0x12], R10 ;  /* 0x0000120a06003986 */ /* 0x0001e2000c101534 */
[----:B------:R-:W-:Y:S05]  /*6560*/  @!P0 BRA `(.L_x_46) ;  /* 0x0000000000048947 */ /* 0x000fea0003800000 */
[----:B------:R0:W5:Y:S02]  /*6570*/  LDG.E.LTC128B.U16 R118, desc[UR52][R4.64+0x10] ;  /* 0x0000103404767981 */ /* 0x000164000c1e1520 */
.L_x_46:
[----:B------:R-:W-:Y:S05]  /*6580*/  BSYNC B1 ;  /* 0x0000000000017941 */ /* 0x000fea0003800000 */
.L_x_45:
[----:B0----5:R-:W-:Y:S01]  /*6590*/  HADD2.F32 R10, -RZ, R118.H0_H0 ;  /* 0x20000076ff0a7230 */ /* 0x021fe20000004100 */
[----:B------:R-:W-:Y:S01]  /*65a0*/  ISETP.GT.AND P1, PT, R0, 0x8, P1 ;  /* 0x000000080000780c */ /* 0x000fe20000f24270 */
[----:B------:R-:W-:Y:S03]  /*65b0*/  BSSY B1, `(.L_x_47) ;  /* 0x0000007000017945 */ /* 0x000fe60003800000 */
[----:B-1----:R-:W-:-:S04]  /*65c0*/  FMUL R11, R10, R105 ;  /* 0x000000690a0b7220 */ /* 0x002fc80000400000 */
[----:B------:R-:W-:-:S05]  /*65d0*/  FFMA R11, R94, R104, R11 ;  /* 0x000000685e0b7223 */ /* 0x000fca000000000b */
[----:B------:R-:W-:-:S05]  /*65e0*/  F2FP.F16.F32.PACK_AB R11, RZ, R11 ;  /* 0x0000000bff0b723e */ /* 0x000fca00000000ff */
[----:B------:R0:W-:Y:S01]  /*65f0*/  @P0 STG.E.U16 desc[UR52][R8.64+0x10], R11 ;  /* 0x0000100b08000986 */ /* 0x0001e2000c101534 */
[----:B------:R-:W-:Y:S05]  /*6600*/  @!P1 BRA `(.L_x_48) ;  /* 0x0000000000049947 */ /* 0x000fea0003800000 */
[----:B------:R1:W5:Y:S02]  /*6610*/  LDG.E.LTC128B.U16 R118, desc[UR52][R4.64+0x12] ;  /* 0x0000123404767981 */ /* 0x000364000c1e1520 */
.L_x_48:
[----:B------:R-:W-:Y:S05]  /*6620*/  BSYNC B1 ;  /* 0x0000000000017941 */ /* 0x000fea0003800000 */
.L_x_47:
[----:B-----5:R-:W-:Y:S01]  /*6630*/  HADD2.F32 R10, -RZ, R118.H0_H0 ;  /* 0x20000076ff0a7230 */ /* 0x020fe20000004100 */
        /* <DEDUP_REMOVED lines=9> */
.L_x_50:
[----:B------:R-:W-:Y:S05]  /*66d0*/  BSYNC B1 ;  /* 0x0000000000017941 */ /* 0x000fea0003800000 */
.L_x_49:
[----:B0----5:R-:W-:Y:S01]  /*66e0*/  HADD2.F32 R10, -RZ, R118.H0_H0 ;  /* 0x20000076ff0a7230 */ /* 0x021fe20000004100 */
        /* <DEDUP_REMOVED lines=9> */
.L_x_52:
[----:B------:R-:W-:Y:S05]  /*6780*/  BSYNC B1 ;  /* 0x0000000000017941 */ /* 0x000fea0003800000 */
.L_x_51:
        /* <DEDUP_REMOVED lines=9> */
.L_x_54:
[----:B------:R-:W-:Y:S05]  /*6820*/  BSYNC B1 ;  /* 0x0000000000017941 */ /* 0x000fea0003800000 */
.L_x_53:
[----:B0----5:R-:W-:Y:S01]  /*6830*/  HADD2.F32 R10, -RZ, R118.H0_H0 ;  /* 0x20000076ff0a7230 */ /* 0x021fe20000004100 */
        /* <DEDUP_REMOVED lines=8> */
.L_x_56:
[----:B------:R-:W-:Y:S05]  /*68c0*/  BSYNC B1 ;  /* 0x0000000000017941 */ /* 0x000fea0003800000 */
.L_x_55:
        /* <DEDUP_REMOVED lines=10> */
.L_x_58:
[----:B------:R-:W-:Y:S05]  /*6970*/  BSYNC B1 ;  /* 0x0000000000017941 */ /* 0x000fea0003800000 */
.L_x_57:
        /* <DEDUP_REMOVED lines=10> */
.L_x_60:
[----:B------:R-:W-:Y:S05]  /*6a20*/  BSYNC B1 ;  /* 0x0000000000017941 */ /* 0x000fea0003800000 */
.L_x_59:
        /* <DEDUP_REMOVED lines=9> */
.L_x_62:
[----:B------:R-:W-:Y:S05]  /*6ac0*/  BSYNC B1 ;  /* 0x0000000000017941 */ /* 0x000fea0003800000 */
.L_x_61:
        /* <DEDUP_REMOVED lines=9> */
.L_x_64:
[----:B------:R-:W-:Y:S05]  /*6b60*/  BSYNC B1 ;  /* 0x0000000000017941 */ /* 0x000fea0003800000 */
.L_x_63:
        /* <DEDUP_REMOVED lines=10> */
.L_x_66:
[----:B------:R-:W-:Y:S05]  /*6c10*/  BSYNC B1 ;  /* 0x0000000000017941 */ /* 0x000fea0003800000 */
.L_x_65:
        /* <DEDUP_REMOVED lines=10> */
.L_x_68:
[----:B------:R-:W-:Y:S05]  /*6cc0*/  BSYNC B1 ;  /* 0x0000000000017941 */ /* 0x000fea0003800000 */
.L_x_67:
        /* <DEDUP_REMOVED lines=9> */
.L_x_70:
[----:B------:R-:W-:Y:S05]  /*6d60*/  BSYNC B1 ;  /* 0x0000000000017941 */ /* 0x000fea0003800000 */
.L_x_69:
        /* <DEDUP_REMOVED lines=9> */
.L_x_72:
[----:B------:R-:W-:Y:S05]  /*6e00*/  BSYNC B1 ;  /* 0x0000000000017941 */ /* 0x000fea0003800000 */
.L_x_71:
        /* <DEDUP_REMOVED lines=10> */
.L_x_74:
[----:B------:R-:W-:Y:S05]  /*6eb0*/  BSYNC B1 ;  /* 0x0000000000017941 */ /* 0x000fea0003800000 */
.L_x_73:
        /* <DEDUP_REMOVED lines=10> */
.L_x_76:
[----:B------:R-:W-:Y:S05]  /*6f60*/  BSYNC B1 ;  /* 0x0000000000017941 */ /* 0x000fea0003800000 */
.L_x_75:
        /* <DEDUP_REMOVED lines=9> */
.L_x_78:
[----:B------:R-:W-:Y:S05]  /*7000*/  BSYNC B1 ;  /* 0x0000000000017941 */ /* 0x000fea0003800000 */
.L_x_77:
        /* <DEDUP_REMOVED lines=9> */
.L_x_80:
[----:B------:R-:W-:Y:S05]  /*70a0*/  BSYNC B1 ;  /* 0x0000000000017941 */ /* 0x000fea0003800000 */
.L_x_79:
        /* <DEDUP_REMOVED lines=10> */
.L_x_82:
[----:B------:R-:W-:Y:S05]  /*7150*/  BSYNC B1 ;  /* 0x0000000000017941 */ /* 0x000fea0003800000 */
.L_x_81:
        /* <DEDUP_REMOVED lines=10> */
.L_x_84:
[----:B------:R-:W-:Y:S05]  /*7200*/  BSYNC B1 ;  /* 0x0000000000017941 */ /* 0x000fea0003800000 */
.L_x_83:
        /* <DEDUP_REMOVED lines=9> */
.L_x_86:
[----:B------:R-:W-:Y:S05]  /*72a0*/  BSYNC B1 ;  /* 0x0000000000017941 */ /* 0x000fea0003800000 */
.L_x_85:
        /* <DEDUP_REMOVED lines=9> */
.L_x_88:
[----:B------:R-:W-:Y:S05]  /*7340*/  BSYNC B1 ;  /* 0x0000000000017941 */ /* 0x000fea0003800000 */
.L_x_87:
        /* <DEDUP_REMOVED lines=10> */
.L_x_90:
[----:B------:R-:W-:Y:S05]  /*73f0*/  BSYNC B1 ;  /* 0x0000000000017941 */ /* 0x000fea0003800000 */
.L_x_89:
        /* <DEDUP_REMOVED lines=10> */
.L_x_92:
[----:B------:R-:W-:Y:S05]  /*74a0*/  BSYNC B1 ;  /* 0x0000000000017941 */ /* 0x000fea0003800000 */
.L_x_91:
        /* <DEDUP_REMOVED lines=9> */
.L_x_94:
[----:B------:R-:W-:Y:S05]  /*7540*/  BSYNC B1 ;  /* 0x0000000000017941 */ /* 0x000fea0003800000 */
.L_x_93:
        /* <DEDUP_REMOVED lines=9> */
.L_x_96:
[----:B------:R-:W-:Y:S05]  /*75e0*/  BSYNC B1 ;  /* 0x0000000000017941 */ /* 0x000fea0003800000 */
.L_x_95:
        /* <DEDUP_REMOVED lines=10> */
.L_x_98:
[----:B------:R-:W-:Y:S05]  /*7690*/  BSYNC B1 ;  /* 0x0000000000017941 */ /* 0x000fea0003800000 */
.L_x_97:
        /* <DEDUP_REMOVED lines=10> */
.L_x_100:
[----:B------:R-:W-:Y:S05]  /*7740*/  BSYNC B1 ;  /* 0x0000000000017941 */ /* 0x000fea0003800000 */
.L_x_99:
        /* <DEDUP_REMOVED lines=9> */
.L_x_102:
[----:B------:R-:W-:Y:S05]  /*77e0*/  BSYNC B1 ;  /* 0x0000000000017941 */ /* 0x000fea0003800000 */
.L_x_101:
        /* <DEDUP_REMOVED lines=9> */
.L_x_104:
[----:B------:R-:W-:Y:S05]  /*7880*/  BSYNC B1 ;  /* 0x0000000000017941 */ /* 0x000fea0003800000 */
.L_x_103:
        /* <DEDUP_REMOVED lines=10> */
.L_x_106:
[----:B------:R-:W-:Y:S05]  /*7930*/  BSYNC B1 ;  /* 0x0000000000017941 */ /* 0x000fea0003800000 */
.L_x_105:
        /* <DEDUP_REMOVED lines=10> */
.L_x_108:
[----:B------:R-:W-:Y:S05]  /*79e0*/  BSYNC B1 ;  /* 0x0000000000017941 */ /* 0x000fea0003800000 */
.L_x_107:
        /* <DEDUP_REMOVED lines=9> */
.L_x_110:
[----:B------:R-:W-:Y:S05]  /*7a80*/  BSYNC B1 ;  /* 0x0000000000017941 */ /* 0x000fea0003800000 */
.L_x_109:
        /* <DEDUP_REMOVED lines=9> */
.L_x_112:
[----:B------:R-:W-:Y:S05]  /*7b20*/  BSYNC B1 ;  /* 0x0000000000017941 */ /* 0x000fea0003800000 */
.L_x_111:
        /* <DEDUP_REMOVED lines=10> */
.L_x_114:
[----:B------:R-:W-:Y:S05]  /*7bd0*/  BSYNC B1 ;  /* 0x0000000000017941 */ /* 0x000fea0003800000 */
.L_x_113:
        /* <DEDUP_REMOVED lines=10> */
.L_x_116:
[----:B------:R-:W-:Y:S05]  /*7c80*/  BSYNC B1 ;  /* 0x0000000000017941 */ /* 0x000fea0003800000 */
.L_x_115:
        /* <DEDUP_REMOVED lines=9> */
.L_x_118:
[----:B------:R-:W-:Y:S05]  /*7d20*/  BSYNC B1 ;  /* 0x0000000000017941 */ /* 0x000fea0003800000 */
.L_x_117:
        /* <DEDUP_REMOVED lines=9> */
.L_x_120:
[----:B------:R-:W-:Y:S05]  /*7dc0*/  BSYNC B1 ;  /* 0x0000000000017941 */ /* 0x000fea0003800000 */
.L_x_119:
        /* <DEDUP_REMOVED lines=10> */
.L_x_122:
[----:B------:R-:W-:Y:S05]  /*7e70*/  BSYNC B1 ;  /* 0x0000000000017941 */ /* 0x000fea0003800000 */
.L_x_121:
        /* <DEDUP_REMOVED lines=10> */
.L_x_124:
[----:B------:R-:W-:Y:S05]  /*7f20*/  BSYNC B1 ;  /* 0x0000000000017941 */ /* 0x000fea0003800000 */
.L_x_123:
        /* <DEDUP_REMOVED lines=9> */
.L_x_126:
[----:B------:R-:W-:Y:S05]  /*7fc0*/  BSYNC B1 ;  /* 0x0000000000017941 */ /* 0x000fea0003800000 */
.L_x_125:
        /* <DEDUP_REMOVED lines=9> */
.L_x_128:
[----:B------:R-:W-:Y:S05]  /*8060*/  BSYNC B1 ;  /* 0x0000000000017941 */ /* 0x000fea0003800000 */
.L_x_127:
        /* <DEDUP_REMOVED lines=10> */
.L_x_130:
[----:B------:R-:W-:Y:S05]  /*8110*/  BSYNC B1 ;  /* 0x0000000000017941 */ /* 0x000fea0003800000 */
.L_x_129:
        /* <DEDUP_REMOVED lines=10> */
.L_x_132:
[----:B------:R-:W-:Y:S05]  /*81c0*/  BSYNC B1 ;  /* 0x0000000000017941 */ /* 0x000fea0003800000 */
.L_x_131:
        /* <DEDUP_REMOVED lines=9> */
.L_x_134:
[----:B------:R-:W-:Y:S05]  /*8260*/  BSYNC B1 ;  /* 0x0000000000017941 */ /* 0x000fea0003800000 */
.L_x_133:
        /* <DEDUP_REMOVED lines=9> */
.L_x_136:
[----:B------:R-:W-:Y:S05]  /*8300*/  BSYNC B1 ;  /* 0x0000000000017941 */ /* 0x000fea0003800000 */
.L_x_135:
        /* <DEDUP_REMOVED lines=10> */
.L_x_138:
[----:B------:R-:W-:Y:S05]  /*83b0*/  BSYNC B1 ;  /* 0x0000000000017941 */ /* 0x000fea0003800000 */
.L_x_137:
        /* <DEDUP_REMOVED lines=10> */
.L_x_140:
[----:B------:R-:W-:Y:S05]  /*8460*/  BSYNC B1 ;  /* 0x0000000000017941 */ /* 0x000fea0003800000 */
.L_x_139:
        /* <DEDUP_REMOVED lines=9> */
.L_x_142:
[----:B------:R-:W-:Y:S05]  /*8500*/  BSYNC B1 ;  /* 0x0000000000017941 */ /* 0x000fea0003800000 */
.L_x_141:
        /* <DEDUP_REMOVED lines=9> */
.L_x_144:
[----:B------:R-:W-:Y:S05]  /*85a0*/  BSYNC B1 ;  /* 0x0000000000017941 */ /* 0x000fea0003800000 */
.L_x_143:
        /* <DEDUP_REMOVED lines=10> */
.L_x_146:
[----:B------:R-:W-:Y:S05]  /*8650*/  BSYNC B1 ;  /* 0x0000000000017941 */ /* 0x000fea0003800000 */
.L_x_145:
        /* <DEDUP_REMOVED lines=10> */
.L_x_148:
[----:B------:R-:W-:Y:S05]  /*8700*/  BSYNC B1 ;  /* 0x0000000000017941 */ /* 0x000fea0003800000 */
.L_x_147:
        /* <DEDUP_REMOVED lines=9> */
.L_x_150:
[----:B------:R-:W-:Y:S05]  /*87a0*/  BSYNC B1 ;  /* 0x0000000000017941 */ /* 0x000fea0003800000 */
.L_x_149:
        /* <DEDUP_REMOVED lines=9> */
.L_x_152:
[----:B------:R-:W-:Y:S05]  /*8840*/  BSYNC B1 ;  /* 0x0000000000017941 */ /* 0x000fea0003800000 */
.L_x_151:
        /* <DEDUP_REMOVED lines=10> */
.L_x_154:
[----:B------:R-:W-:Y:S05]  /*88f0*/  BSYNC B1 ;  /* 0x0000000000017941 */ /* 0x000fea0003800000 */
.L_x_153:
        /* <DEDUP_REMOVED lines=10> */
.L_x_156:
[----:B------:R-:W-:Y:S05]  /*89a0*/  BSYNC B1 ;  /* 0x0000000000017941 */ /* 0x000fea0003800000 */
.L_x_155:
        /* <DEDUP_REMOVED lines=9> */
.L_x_158:
[----:B------:R-:W-:Y:S05]  /*8a40*/  BSYNC B1 ;  /* 0x0000000000017941 */ /* 0x000fea0003800000 */
.L_x_157:
        /* <DEDUP_REMOVED lines=9> */
.L_x_160:
[----:B------:R-:W-:Y:S05]  /*8ae0*/  BSYNC B1 ;  /* 0x0000000000017941 */ /* 0x000fea0003800000 */
.L_x_159:
        /* <DEDUP_REMOVED lines=10> */
.L_x_162:
[----:B------:R-:W-:Y:S05]  /*8b90*/  BSYNC B1 ;  /* 0x0000000000017941 */ /* 0x000fea0003800000 */
.L_x_161:
        /* <DEDUP_REMOVED lines=10> */
.L_x_164:
[----:B------:R-:W-:Y:S05]  /*8c40*/  BSYNC B1 ;  /* 0x0000000000017941 */ /* 0x000fea0003800000 */
.L_x_163:
        /* <DEDUP_REMOVED lines=9> */
.L_x_166:
[----:B------:R-:W-:Y:S05]  /*8ce0*/  BSYNC B1 ;  /* 0x0000000000017941 */ /* 0x000fea0003800000 */
.L_x_165:
        /* <DEDUP_REMOVED lines=9> */
.L_x_168:
[----:B------:R-:W-:Y:S05]  /*8d80*/  BSYNC B1 ;  /* 0x0000000000017941 */ /* 0x000fea0003800000 */
.L_x_167:
        /* <DEDUP_REMOVED lines=10> */
.L_x_170:
[----:B------:R-:W-:Y:S05]  /*8e30*/  BSYNC B1 ;  /* 0x0000000000017941 */ /* 0x000fea0003800000 */
.L_x_169:
        /* <DEDUP_REMOVED lines=10> */
.L_x_172:
[----:B------:R-:W-:Y:S05]  /*8ee0*/  BSYNC B1 ;  /* 0x0000000000017941 */ /* 0x000fea0003800000 */
.L_x_171:
        /* <DEDUP_REMOVED lines=9> */
.L_x_174:
[----:B------:R-:W-:Y:S05]  /*8f80*/  BSYNC B1 ;  /* 0x0000000000017941 */ /* 0x000fea0003800000 */
.L_x_173:
        /* <DEDUP_REMOVED lines=9> */
.L_x_176:
[----:B------:R-:W-:Y:S05]  /*9020*/  BSYNC B1 ;  /* 0x0000000000017941 */ /* 0x000fea0003800000 */
.L_x_175:
        /* <DEDUP_REMOVED lines=10> */
.L_x_178:
[----:B------:R-:W-:Y:S05]  /*90d0*/  BSYNC B1 ;  /* 0x0000000000017941 */ /* 0x000fea0003800000 */
.L_x_177:
        /* <DEDUP_REMOVED lines=10> */
.L_x_180:
[----:B------:R-:W-:Y:S05]  /*9180*/  BSYNC B1 ;  /* 0x0000000000017941 */ /* 0x000fea0003800000 */
.L_x_179:
        /* <DEDUP_REMOVED lines=9> */
.L_x_182:
[----:B------:R-:W-:Y:S05]  /*9220*/  BSYNC B1 ;  /* 0x0000000000017941 */ /* 0x000fea0003800000 */
.L_x_181:
        /* <DEDUP_REMOVED lines=9> */
.L_x_184:
[----:B------:R-:W-:Y:S05]  /*92c0*/  BSYNC B1 ;  /* 0x0000000000017941 */ /* 0x000fea0003800000 */
.L_x_183:
        /* <DEDUP_REMOVED lines=10> */
.L_x_186:
[----:B------:R-:W-:Y:S05]  /*9370*/  BSYNC B1 ;  /* 0x0000000000017941 */ /* 0x000fea0003800000 */
.L_x_185:
        /* <DEDUP_REMOVED lines=10> */
.L_x_188:
[----:B------:R-:W-:Y:S05]  /*9420*/  BSYNC B1 ;  /* 0x0000000000017941 */ /* 0x000fea0003800000 */
.L_x_187:
[----:B0--345:R-:W-:Y:S01]  /*9430*/  HADD2.F32 R2, -RZ, R118.H0_H0 ;  /* 0x20000076ff027230 */ /* 0x039fe20000004100 */
        /* <DEDUP_REMOVED lines=8> */
.L_x_190:
[----:B------:R-:W-:Y:S05]  /*94c0*/  BSYNC B1 ;  /* 0x0000000000017941 */ /* 0x000fea0003800000 */
.L_x_189:
[----:B0----5:R-:W-:Y:S01]  /*94d0*/  HADD2.F32 R2, -RZ, R118.H0_H0 ;  /* 0x20000076ff027230 */ /* 0x021fe20000004100 */
[----:B------:R-:W-:Y:S01]  /*94e0*/  ISETP.GT.AND P1, PT, R0, 0x8, P1 ;  /* 0x000000080000780c */ /* 0x000fe20000f24270 */
[----:B------:R-:W-:Y:S03]  /*94f0*/  BSSY B1, `(.L_x_191) ;  /* 0x000000a000017945 */ /* 0x000fe60003800000 */
[----:B------:R-:W-:Y:S01]  /*9500*/  FMUL R3, R2, R105 ;  /* 0x0000006902037220 */ /* 0x000fe20000400000 */
[----:B------:R-:W-:-:S03]  /*9510*/  @P0 IMAD.MOV.U32 R2, RZ, RZ, R8 ;  /* 0x000000ffff020224 */ /* 0x000fc600078e0008 */
[----:B------:R-:W-:-:S05]  /*9520*/  FFMA R3, R38, R104, R3 ;  /* 0x0000006826037223 */ /* 0x000fca0000000003 */
[----:B------:R-:W-:-:S04]  /*9530*/  F2FP.F16.F32.PACK_AB R3, RZ, R3 ;  /* 0x00000003ff03723e */ /* 0x000fc800000000ff */
[----:B------:R-:W-:Y:S01]  /*9540*/  PRMT R6, R3, 0x7610, R6 ;  /* 0x0000761003067816 */ /* 0x000fe20000000006 */
[----:B------:R-:W-:-:S05]  /*9550*/  @P0 IMAD.MOV.U32 R3, RZ, RZ, R9 ;  /* 0x000000ffff030224 */ /* 0x000fca00078e0009 */
[----:B------:R0:W-:Y:S01]  /*9560*/  @P0 STG.E.U16 desc[UR52][R2.64+0x130], R6 ;  /* 0x0001300602000986 */ /* 0x0001e2000c101534 */
[----:B------:R-:W-:Y:S05]  /*9570*/  @!P1 BRA `(.L_x_192) ;  /* 0x0000000000049947 */ /* 0x000fea0003800000 */
[----:B------:R4:W5:Y:S02]  /*9580*/  LDG.E.LTC128B.U16 R118, desc[UR52][R4.64+0x132] ;  /* 0x0001323404767981 */ /* 0x000964000c1e1520 */
.L_x_192:
[----:B------:R-:W-:Y:S05]  /*9590*/  BSYNC B1 ;  /* 0x0000000000017941 */ /* 0x000fea0003800000 */
.L_x_191:
[----:B------:R-:W-:Y:S05]  /*95a0*/  @!P1 BRA `(.L_x_193) ;  /* 0x0000001400d09947 */ /* 0x000fea0003800000 */
[----:B-----5:R-:W-:-:S05]  /*95b0*/  HADD2.F32 R118, -RZ, R118.H0_H0 ;  /* 0x20000076ff767230 */ /* 0x020fca0000004100 */
[----:B------:R-:W-:-:S04]  /*95c0*/  FMUL R118, R118, R105 ;  /* 0x0000006976767220 */ /* 0x000fc80000400000 */
[----:B------:R-:W-:-:S05]  /*95d0*/  FFMA R118, R39, R104, R118 ;  /* 0x0000006827767223 */ /* 0x000fca0000000076 */
[----:B------:R-:W-:-:S05]  /*95e0*/  F2FP.F16.F32.PACK_AB R118, RZ, R118 ;  /* 0x00000076ff76723e */ /* 0x000fca00000000ff */
[----:B------:R0:W-:Y:S01]  /*95f0*/  STG.E.U16 desc[UR52][R8.64+0x132], R118 ;  /* 0x0001327608007986 */ /* 0x0001e2000c101534 */
[----:B------:R-:W-:Y:S05]  /*9600*/  BRA `(.L_x_193) ;  /* 0x0000001400b87947 */ /* 0x000fea0003800000 */
.L_x_36:
[----:B------:R-:W-:Y:S01]  /*9610*/  ULDC.64 UR4, c[0x0][0x5c0] ;  /* 0x0001700000047ab9 */ /* 0x000fe20000000a00 */
[----:B------:R-:W-:Y:S01]  /*9620*/  ISETP.GT.AND P3, PT, R18, 0x1, PT ;  /* 0x000000011200780c */ /* 0x000fe20003f64270 */
[-C--:B------:R-:W-:Y:S01]  /*9630*/  FMUL R88, R88, R104.reuse ;  /* 0x0000006858587220 */ /* 0x080fe20000400000 */
[----:B------:R-:W-:Y:S01]  /*9640*/  LEA R2, P1, R4, UR4, 0x1 ;  /* 0x0000000404027c11 */ /* 0x000fe2000f8208ff */
[-C--:B------:R-:W-:Y:S01]  /*9650*/  FMUL R89, R89, R104.reuse ;  /* 0x0000006859597220 */ /* 0x080fe20000400000 */
[----:B------:R-:W-:Y:S01]  /*9660*/  SHF.L.U64.HI R5, R111, 0x1, R110 ;  /* 0x000000016f057819 */ /* 0x000fe2000001026e */
[-C--:B------:R-:W-:Y:S01]  /*9670*/  FMUL R90, R90, R104.reuse ;  /* 0x000000685a5a7220 */ /* 0x080fe20000400000 */
[----:B------:R-:W-:Y:S01]  /*9680*/  LEA.HI.X R3, R4, UR5, R7, 0x1, P1 ;  /* 0x0000000504037c11 */ /* 0x000fe200088f0c07 */
[-C--:B------:R-:W-:Y:S01]  /*9690*/  FMUL R91, R91, R104.reuse ;  /* 0x000000685b5b7220 */ /* 0x080fe20000400000 */
[----:B------:R-:W-:Y:S01]  /*96a0*/  ISETP.GT.AND P1, PT, R0, RZ, P3 ;  /* 0x000000ff0000720c */ /* 0x000fe20001f24270 */
[----:B------:R-:W-:Y:S01]  /*96b0*/  FMUL R92, R92, R104 ;  /* 0x000000685c5c7220 */ /* 0x000fe20000400000 */
[----:B------:R-:W-:Y:S01]  /*96c0*/  F2FP.F16.F32.PACK_AB R88, RZ, R88 ;  /* 0x00000058ff58723e */ /* 0x000fe200000000ff */
[-C--:B------:R-:W-:Y:S01]  /*96d0*/  FMUL R93, R93, R104.reuse ;  /* 0x000000685d5d7220 */ /* 0x080fe20000400000 */
[----:B------:R-:W-:Y:S01]  /*96e0*/  F2FP.F16.F32.PACK_AB R89, RZ, R89 ;  /* 0x00000059ff59723e */ /* 0x000fe200000000ff */
[----:B------:R-:W-:Y:S01]  /*96f0*/  FMUL R94, R94, R104 ;  /* 0x000000685e5e7220 */ /* 0x000fe20000400000 */
[----:B------:R-:W-:Y:S01]  /*9700*/  LEA R4, P5, R111, R2, 0x1 ;  /* 0x000000026f047211 */ /* 0x000fe200078a08ff */
[----:B------:R-:W-:Y:S01]  /*9710*/  @P2 STG.E.U16 desc[UR52][R2.64], R88 ;  /* 0x0000005802002986 */ /* 0x000fe2000c101534 */
[----:B------:R-:W-:Y:S01]  /*9720*/  ISETP.GT.AND P2, PT, R18, 0x8, PT ;  /* 0x000000081200780c */ /* 0x000fe20003f44270 */
[-C--:B------:R-:W-:Y:S01]  /*9730*/  FMUL R95, R95, R104.reuse ;  /* 0x000000685f5f7220 */ /* 0x080fe20000400000 */
[C---:B------:R-:W-:Y:S01]  /*9740*/  ISETP.GT.AND P3, PT, R0.reuse, 0x8, P3 ;  /* 0x000000080000780c */ /* 0x040fe20001f64270 */
[----:B------:R-:W-:Y:S01]  /*9750*/  IMAD.X R5, R5, 0x1, R3, P5 ;  /* 0x0000000105057824 */ /* 0x000fe200028e0603 */
[C---:B------:R-:W-:Y:S01]  /*9760*/  ISETP.GT.AND P4, PT, R0.reuse, RZ, P2 ;  /* 0x000000ff0000720c */ /* 0x040fe20001784270 */
[----:B------:R-:W-:Y:S01]  /*9770*/  @P1 STG.E.U16 desc[UR52][R2.64+0x2], R89 ;  /* 0x0000025902001986 */ /* 0x000fe2000c101534 */
[----:B------:R-:W-:Y:S01]  /*9780*/  ISETP.GT.AND P1, PT, R0, 0x8, P0 ;  /* 0x000000080000780c */ /* 0x000fe20000724270 */
[-C--:B------:R-:W-:Y:S01]  /*9790*/  FMUL R96, R96, R104.reuse ;  /* 0x0000006860607220 */ /* 0x080fe20000400000 */
[----:B------:R-:W-:Y:S01]  /*97a0*/  ISETP.GT.AND P0, PT, R18, 0x9, PT ;  /* 0x000000091200780c */ /* 0x000fe20003f04270 */
[----:B------:R-:W-:Y:S01]  /*97b0*/  FMUL R97, R97, R104 ;  /* 0x0000006861617220 */ /* 0x000fe20000400000 */
[----:B------:R-:W-:Y:S01]  /*97c0*/  F2FP.F16.F32.PACK_AB R90, RZ, R90 ;  /* 0x0000005aff5a723e */ /* 0x000fe200000000ff */
[-C--:B------:R-:W-:Y:S01]  /*97d0*/  FMUL R98, R98, R104.reuse ;  /* 0x0000006862627220 */ /* 0x080fe20000400000 */
[----:B------:R-:W-:Y:S01]  /*97e0*/  ISETP.GT.AND P5, PT, R0, RZ, P0 ;  /* 0x000000ff0000720c */ /* 0x000fe200007a4270 */
[-C--:B------:R-:W-:Y:S01]  /*97f0*/  FMUL R99, R99, R104.reuse ;  /* 0x0000006863637220 */ /* 0x080fe20000400000 */
[----:B------:R-:W-:Y:S01]  /*9800*/  F2FP.F16.F32.PACK_AB R91, RZ, R91 ;  /* 0x0000005bff5b723e */ /* 0x000fe200000000ff */
[----:B------:R-:W-:Y:S01]  /*9810*/  FMUL R100, R100, R104 ;  /* 0x0000006864647220 */ /* 0x000fe20000400000 */
[----:B------:R-:W-:Y:S01]  /*9820*/  F2FP.F16.F32.PACK_AB R92, RZ, R92 ;  /* 0x0000005cff5c723e */ /* 0x000fe200000000ff */
[-C--:B------:R-:W-:Y:S01]  /*9830*/  FMUL R101, R101, R104.reuse ;  /* 0x0000006865657220 */ /* 0x080fe20000400000 */
[----:B------:R-:W-:Y:S01]  /*9840*/  F2FP.F16.F32.PACK_AB R93, RZ, R93 ;  /* 0x0000005dff5d723e */ /* 0x000fe200000000ff */
[----:B------:R-:W-:Y:S01]  /*9850*/  @P1 STG.E.U16 desc[UR52][R4.64], R90 ;  /* 0x0000005a04001986 */ /* 0x000fe2000c101534 */
[----:B------:R-:W-:Y:S01]  /*9860*/  ISETP.GT.AND P1, PT, R0, 0x8, P2 ;  /* 0x000000080000780c */ /* 0x000fe20001724270 */
[-C--:B------:R-:W-:Y:S01]  /*9870*/  FMUL R102, R102, R104.reuse ;  /* 0x0000006866667220 */ /* 0x080fe20000400000 */
[----:B------:R-:W-:Y:S01]  /*9880*/  ISETP.GT.AND P2, PT, R0, 0x8, P0 ;  /* 0x000000080000780c */ /* 0x000fe20000744270 */
[----:B------:R-:W-:Y:S01]  /*9890*/  @P3 STG.E.U16 desc[UR52][R4.64+0x2], R91 ;  /* 0x0000025b04003986 */ /* 0x000fe2000c101534 */
[C---:B------:R-:W-:Y:S01]  /*98a0*/  ISETP.GT.AND P3, PT, R18.reuse, 0x10, PT ;  /* 0x000000101200780c */ /* 0x040fe20003f64270 */
[-C--:B------:R-:W-:Y:S01]  /*98b0*/  FMUL R103, R103, R104.reuse ;  /* 0x0000006867677220 */ /* 0x080fe20000400000 */
[----:B------:R-:W-:Y:S01]  /*98c0*/  ISETP.GT.AND P0, PT, R18, 0x11, PT ;  /* 0x000000111200780c */ /* 0x000fe20003f04270 */
[----:B------:R-:W-:Y:S01]  /*98d0*/  @P4 STG.E.U16 desc[UR52][R2.64+0x10], R92 ;  /* 0x0000105c02004986 */ /* 0x000fe2000c101534 */
[----:B------:R-:W-:Y:S01]  /*98e0*/  ISETP.GT.AND P4, PT, R0, RZ, P3 ;  /* 0x000000ff0000720c */ /* 0x000fe20001f84270 */
[----:B------:R-:W-:Y:S01]  /*98f0*/  FMUL R72, R72, R104 ;  /* 0x0000006848487220 */ /* 0x000fe20000400000 */
[----:B------:R-:W-:Y:S01]  /*9900*/  F2FP.F16.F32.PACK_AB R94, RZ, R94 ;  /* 0x0000005eff5e723e */ /* 0x000fe200000000ff */
[----:B------:R-:W-:Y:S01]  /*9910*/  @P5 STG.E.U16 desc[UR52][R2.64+0x12], R93 ;  /* 0x0000125d02005986 */ /* 0x000fe2000c101534 */
[----:B------:R-:W-:Y:S01]  /*9920*/  ISETP.GT.AND P5, PT, R0, RZ, P0 ;  /* 0x000000ff0000720c */ /* 0x000fe200007a4270 */
[----:B------:R-:W-:Y:S01]  /*9930*/  FMUL R73, R73, R104 ;  /* 0x0000006849497220 */ /* 0x000fe20000400000 */
[----:B------:R-:W-:Y:S01]  /*9940*/  F2FP.F16.F32.PACK_AB R95, RZ, R95 ;  /* 0x0000005fff5f723e */ /* 0x000fe200000000ff */
[----:B------:R-:W-:Y:S01]  /*9950*/  @P1 STG.E.U16 desc[UR52][R4.64+0x10], R94 ;  /* 0x0000105e04001986 */ /* 0x000fe2000c101534 */
[----:B------:R-:W-:Y:S01]  /*9960*/  F2FP.F16.F32.PACK_AB R96, RZ, R96 ;  /* 0x00000060ff60723e */ /* 0x000fe200000000ff */
[-C--:B------:R-:W-:Y:S01]  /*9970*/  FMUL R74, R74, R104.reuse ;  /* 0x000000684a4a7220 */ /* 0x080fe20000400000 */
[----:B------:R-:W-:Y:S01]  /*9980*/  ISETP.GT.AND P1, PT, R0, 0x8, P3 ;  /* 0x000000080000780c */ /* 0x000fe20001f24270 */
[----:B------:R-:W-:Y:S01]  /*9990*/  @P2 STG.E.U16 desc[UR52][R4.64+0x12], R95 ;  /* 0x0000125f04002986 */ /* 0x000fe2000c101534 */
[----:B------:R-:W-:Y:S01]  /*99a0*/  F2FP.F16.F32.PACK_AB R97, RZ, R97 ;  /* 0x00000061ff61723e */ /* 0x000fe200000000ff */
[-C--:B------:R-:W-:Y:S01]  /*99b0*/  FMUL R75, R75, R104.reuse ;  /* 0x000000684b4b7220 */ /* 0x080fe20000400000 */
[----:B------:R-:W-:Y:S01]  /*99c0*/  ISETP.GT.AND P3, PT, R18, 0x18, PT ;  /* 0x000000181200780c */ /* 0x000fe20003f64270 */
[----:B------:R-:W-:Y:S01]  /*99d0*/  @P4 STG.E.U16 desc[UR52][R2.64+0x20], R96 ;  /* 0x0000206002004986 */ /* 0x000fe2000c101534 */
[----:B------:R-:W-:Y:S01]  /*99e0*/  ISETP.GT.AND P2, PT, R0, 0x8, P0 ;  /* 0x000000080000780c */ /* 0x000fe20000744270 */
[-C--:B------:R-:W-:Y:S01]  /*99f0*/  FMUL R76, R76, R104.reuse ;  /* 0x000000684c4c7220 */ /* 0x080fe20000400000 */
[----:B------:R-:W-:Y:S01]  /*9a00*/  ISETP.GT.AND P0, PT, R18, 0x19, PT ;  /* 0x000000191200780c */ /* 0x000fe20003f04270 */
[----:B------:R-:W-:Y:S01]  /*9a10*/  @P5 STG.E.U16 desc[UR52][R2.64+0x22], R97 ;  /* 0x0000226102005986 */ /* 0x000fe2000c101534 */
[C---:B------:R-:W-:Y:S01]  /*9a20*/  ISETP.GT.AND P4, PT, R0.reuse, RZ, P3 ;  /* 0x000000ff0000720c */ /* 0x040fe20001f84270 */
[-C--:B------:R-:W-:Y:S01]  /*9a30*/  FMUL R77, R77, R104.reuse ;  /* 0x000000684d4d7220 */ /* 0x080fe20000400000 */
[----:B------:R-:W-:Y:S01]  /*9a40*/  ISETP.GT.AND P5, PT, R0, RZ, P0 ;  /* 0x000000ff0000720c */ /* 0x000fe200007a4270 */
[----:B------:R-:W-:Y:S01]  /*9a50*/  FMUL R78, R78, R104 ;  /* 0x000000684e4e7220 */ /* 0x000fe20000400000 */
[----:B------:R-:W-:Y:S01]  /*9a60*/  F2FP.F16.F32.PACK_AB R98, RZ, R98 ;  /* 0x00000062ff62723e */ /* 0x000fe200000000ff */
[-C--:B------:R-:W-:Y:S01]  /*9a70*/  FMUL R79, R79, R104.reuse ;  /* 0x000000684f4f7220 */ /* 0x080fe20000400000 */
[----:B------:R-:W-:Y:S01]  /*9a80*/  F2FP.F16.F32.PACK_AB R99, RZ, R99 ;  /* 0x00000063ff63723e */ /* 0x000fe200000000ff */
[----:B------:R-:W-:Y:S01]  /*9a90*/  FMUL R80, R80, R104 ;  /* 0x0000006850507220 */ /* 0x000fe20000400000 */
[----:B------:R-:W-:Y:S01]  /*9aa0*/  F2FP.F16.F32.PACK_AB R100, RZ, R100 ;  /* 0x00000064ff64723e */ /* 0x000fe200000000ff */
[----:B------:R-:W-:Y:S01]  /*9ab0*/  @P1 STG.E.U16 desc[UR52][R4.64+0x20], R98 ;  /* 0x0000206204001986 */ /* 0x000fe2000c101534 */
[----:B------:R-:W-:Y:S01]  /*9ac0*/  ISETP.GT.AND P1, PT, R0, 0x8, P3 ;  /* 0x000000080000780c */ /* 0x000fe20001f24270 */
[-C--:B------:R-:W-:Y:S01]  /*9ad0*/  FMUL R81, R81, R104.reuse ;  /* 0x0000006851517220 */ /* 0x080fe20000400000 */
[----:B------:R-:W-:Y:S01]  /*9ae0*/  F2FP.F16.F32.PACK_AB R101, RZ, R101 ;  /* 0x00000065ff65723e */ /* 0x000fe200000000ff */
[----:B------:R-:W-:Y:S01]  /*9af0*/  @P2 STG.E.U16 desc[UR52][R4.64+0x22], R99 ;  /* 0x0000226304002986 */ /* 0x000fe2000c101534 */
[----:B------:R-:W-:Y:S01]  /*9b00*/  ISETP.GT.AND P3, PT, R18, 0x20, PT ;  /* 0x000000201200780c */ /* 0x000fe20003f64270 */
[-C--:B------:R-:W-:Y:S01]  /*9b10*/  FMUL R82, R82, R104.reuse ;  /* 0x0000006852527220 */ /* 0x080fe20000400000 */
[----:B------:R-:W-:Y:S01]  /*9b20*/  ISETP.GT.AND P2, PT, R0, 0x8, P0 ;  /* 0x000000080000780c */ /* 0x000fe20000744270 */
[----:B------:R-:W-:Y:S01]  /*9b30*/  @P4 STG.E.U16 desc[UR52][R2.64+0x30], R100 ;  /* 0x0000306402004986 */ /* 0x000fe2000c101534 */
[----:B------:R-:W-:Y:S01]  /*9b40*/  ISETP.GT.AND P0, PT, R18, 0x21, PT ;  /* 0x000000211200780c */ /* 0x000fe20003f04270 */
[-C--:B------:R-:W-:Y:S01]  /*9b50*/  FMUL R83, R83, R104.reuse ;  /* 0x0000006853537220 */ /* 0x080fe20000400000 */
[C---:B------:R-:W-:Y:S01]  /*9b60*/  ISETP.GT.AND P4, PT, R0.reuse, RZ, P3 ;  /* 0x000000ff0000720c */ /* 0x040fe20001f84270 */
[----:B------:R-:W-:Y:S01]  /*9b70*/  @P5 STG.E.U16 desc[UR52][R2.64+0x32], R101 ;  /* 0x0000326502005986 */ /* 0x000fe2000c101534 */
        /* <DEDUP_REMOVED lines=169> */
[----:B------:R-:W-:Y:S01]  /*a610*/  FMUL R39, R39, R104 ;  /* 0x0000006827277220 */ /* 0x000fe20000400000 */
[----:B------:R-:W-:Y:S01]  /*a620*/  F2FP.F16.F32.PACK_AB R41, RZ, R41 ;  /* 0x00000029ff29723e */ /* 0x000fe200000000ff */
[----:B------:R-:W-:Y:S01]  /*a630*/  @P2 STG.E.U16 desc[UR52][R4.64+0xb2], R71 ;  /* 0x0000b24704002986 */ /* 0x000fe2000c101534 */
[----:B------:R-:W-:-:S02]  /*a640*/  ISETP.GT.AND P3, PT, R18, 0x68, PT ;  /* 0x000000681200780c */ /* 0x000fc40003f64270 */
[----:B------:R-:W-:Y:S01]  /*a650*/  ISETP.GT.AND P2, PT, R0, 0x8, P0 ;  /* 0x000000080000780c */ /* 0x000fe20000744270 */
[----:B------:R-:W-:Y:S01]  /*a660*/  @P4 STG.E.U16 desc[UR52][R2.64+0xc0], R40 ;  /* 0x0000c02802004986 */ /* 0x000fe2000c101534 */
[----:B------:R-:W-:Y:S02]  /*a670*/  ISETP.GT.AND P0, PT, R18, 0x69, PT ;  /* 0x000000691200780c */ /* 0x000fe40003f04270 */
[C---:B------:R-:W-:Y:S01]  /*a680*/  ISETP.GT.AND P4, PT, R0.reuse, RZ, P3 ;  /* 0x000000ff0000720c */ /* 0x040fe20001f84270 */
[----:B------:R-:W-:Y:S01]  /*a690*/  @P5 STG.E.U16 desc[UR52][R2.64+0xc2], R41 ;  /* 0x0000c22902005986 */ /* 0x000fe2000c101534 */
[----:B------:R-:W-:Y:S02]  /*a6a0*/  ISETP.GT.AND P5, PT, R0, RZ, P0 ;  /* 0x000000ff0000720c */ /* 0x000fe400007a4270 */
[----:B------:R-:W-:Y:S02]  /*a6b0*/  F2FP.F16.F32.PACK_AB R42, RZ, R42 ;  /* 0x0000002aff2a723e */ /* 0x000fe400000000ff */
[----:B------:R-:W-:-:S02]  /*a6c0*/  F2FP.F16.F32.PACK_AB R43, RZ, R43 ;  /* 0x0000002bff2b723e */ /* 0x000fc400000000ff */
[----:B------:R-:W-:Y:S01]  /*a6d0*/  F2FP.F16.F32.PACK_AB R44, RZ, R44 ;  /* 0x0000002cff2c723e */ /* 0x000fe200000000ff */
[----:B------:R-:W-:Y:S01]  /*a6e0*/  @P1 STG.E.U16 desc[UR52][R4.64+0xc0], R42 ;  /* 0x0000c02a04001986 */ /* 0x000fe2000c101534 */
[----:B------:R-:W-:Y:S02]  /*a6f0*/  ISETP.GT.AND P1, PT, R0, 0x8, P3 ;  /* 0x000000080000780c */ /* 0x000fe40001f24270 */
[----:B------:R-:W-:Y:S01]  /*a700*/  F2FP.F16.F32.PACK_AB R45, RZ, R45 ;  /* 0x0000002dff2d723e */ /* 0x000fe200000000ff */
[----:B------:R-:W-:Y:S01]  /*a710*/  @P2 STG.E.U16 desc[UR52][R4.64+0xc2], R43 ;  /* 0x0000c22b04002986 */ /* 0x000fe2000c101534 */
[----:B------:R-:W-:Y:S02]  /*a720*/  ISETP.GT.AND P3, PT, R18, 0x70, PT ;  /* 0x000000701200780c */ /* 0x000fe40003f64270 */
[----:B------:R-:W-:Y:S01]  /*a730*/  ISETP.GT.AND P2, PT, R0, 0x8, P0 ;  /* 0x000000080000780c */ /* 0x000fe20000744270 */
[----:B------:R-:W-:Y:S01]  /*a740*/  @P4 STG.E.U16 desc[UR52][R2.64+0xd0], R44 ;  /* 0x0000d02c02004986 */ /* 0x000fe2000c101534 */
[----:B------:R-:W-:-:S02]  /*a750*/  ISETP.GT.AND P0, PT, R18, 0x71, PT ;  /* 0x000000711200780c */ /* 0x000fc40003f04270 */
[C---:B------:R-:W-:Y:S01]  /*a760*/  ISETP.GT.AND P4, PT, R0.reuse, RZ, P3 ;  /* 0x000000ff0000720c */ /* 0x040fe20001f84270 */
[----:B------:R-:W-:Y:S01]  /*a770*/  @P5 STG.E.U16 desc[UR52][R2.64+0xd2], R45 ;  /* 0x0000d22d02005986 */ /* 0x000fe2000c101534 */
[C---:B------:R-:W-:Y:S02]  /*a780*/  ISETP.GT.AND P5, PT, R0.reuse, RZ, P0 ;  /* 0x000000ff0000720c */ /* 0x040fe400007a4270 */
[----:B------:R-:W-:Y:S02]  /*a790*/  F2FP.F16.F32.PACK_AB R46, RZ, R46 ;  /* 0x0000002eff2e723e */ /* 0x000fe400000000ff */
[----:B------:R-:W-:Y:S02]  /*a7a0*/  F2FP.F16.F32.PACK_AB R47, RZ, R47 ;  /* 0x0000002fff2f723e */ /* 0x000fe400000000ff */
[----:B------:R-:W-:Y:S01]  /*a7b0*/  F2FP.F16.F32.PACK_AB R48, RZ, R48 ;  /* 0x00000030ff30723e */ /* 0x000fe200000000ff */
[----:B------:R-:W-:Y:S01]  /*a7c0*/  @P1 STG.E.U16 desc[UR52][R4.64+0xd0], R46 ;  /* 0x0000d02e04001986 */ /* 0x000fe2000c101534 */
[----:B------:R-:W-:-:S02]  /*a7d0*/  ISETP.GT.AND P1, PT, R0, 0x8, P3 ;  /* 0x000000080000780c */ /* 0x000fc40001f24270 */
[----:B------:R-:W-:Y:S01]  /*a7e0*/  F2FP.F16.F32.PACK_AB R49, RZ, R49 ;  /* 0x00000031ff31723e */ /* 0x000fe200000000ff */
[----:B------:R-:W-:Y:S01]  /*a7f0*/  @P2 STG.E.U16 desc[UR52][R4.64+0xd2], R47 ;  /* 0x0000d22f04002986 */ /* 0x000fe2000c101534 */
[----:B------:R-:W-:Y:S02]  /*a800*/  ISETP.GT.AND P2, PT, R18, 0x78, PT ;  /* 0x000000781200780c */ /* 0x000fe40003f44270 */
[----:B------:R-:W-:Y:S01]  /*a810*/  ISETP.GT.AND P0, PT, R0, 0x8, P0 ;  /* 0x000000080000780c */ /* 0x000fe20000704270 */
[----:B------:R-:W-:Y:S01]  /*a820*/  @P4 STG.E.U16 desc[UR52][R2.64+0xe0], R48 ;  /* 0x0000e03002004986 */ /* 0x000fe2000c101534 */
[----:B------:R-:W-:Y:S02]  /*a830*/  ISETP.GT.AND P3, PT, R18, 0x79, PT ;  /* 0x000000791200780c */ /* 0x000fe40003f64270 */
[C---:B------:R-:W-:Y:S01]  /*a840*/  ISETP.GT.AND P4, PT, R0.reuse, RZ, P2 ;  /* 0x000000ff0000720c */ /* 0x040fe20001784270 */
[----:B------:R-:W-:Y:S01]  /*a850*/  @P5 STG.E.U16 desc[UR52][R2.64+0xe2], R49 ;  /* 0x0000e23102005986 */ /* 0x000fe2000c101534 */
[----:B------:R-:W-:-:S02]  /*a860*/  ISETP.GT.AND P5, PT, R0, RZ, P3 ;  /* 0x000000ff0000720c */ /* 0x000fc40001fa4270 */
[----:B------:R-:W-:Y:S02]  /*a870*/  F2FP.F16.F32.PACK_AB R50, RZ, R50 ;  /* 0x00000032ff32723e */ /* 0x000fe400000000ff */
[----:B------:R-:W-:Y:S02]  /*a880*/  F2FP.F16.F32.PACK_AB R51, RZ, R51 ;  /* 0x00000033ff33723e */ /* 0x000fe400000000ff */
[----:B------:R-:W-:Y:S01]  /*a890*/  F2FP.F16.F32.PACK_AB R52, RZ, R52 ;  /* 0x00000034ff34723e */ /* 0x000fe200000000ff */
[----:B------:R-:W-:Y:S01]  /*a8a0*/  @P1 STG.E.U16 desc[UR52][R4.64+0xe0], R50 ;  /* 0x0000e03204001986 */ /* 0x000fe2000c101534 */
[C---:B------:R-:W-:Y:S02]  /*a8b0*/  ISETP.GT.AND P1, PT, R0.reuse, 0x8, P2 ;  /* 0x000000080000780c */ /* 0x040fe40001724270 */
[----:B------:R-:W-:Y:S01]  /*a8c0*/  F2FP.F16.F32.PACK_AB R53, RZ, R53 ;  /* 0x00000035ff35723e */ /* 0x000fe200000000ff */
[----:B------:R-:W-:Y:S01]  /*a8d0*/  @P0 STG.E.U16 desc[UR52][R4.64+0xe2], R51 ;  /* 0x0000e23304000986 */ /* 0x000fe2000c101534 */
[----:B------:R-:W-:-:S02]  /*a8e0*/  ISETP.GT.AND P2, PT, R0, 0x8, P3 ;  /* 0x000000080000780c */ /* 0x000fc40001f44270 */
[C---:B------:R-:W-:Y:S01]  /*a8f0*/  ISETP.GT.AND P3, PT, R18.reuse, 0x80, PT ;  /* 0x000000801200780c */ /* 0x040fe20003f64270 */
        /* <DEDUP_REMOVED lines=9> */
[----:B------:R-:W-:Y:S02]  /*a990*/  F2FP.F16.F32.PACK_AB R25, RZ, R25 ;  /* 0x00000019ff19723e */ /* 0x000fe400000000ff */
[C---:B------:R-:W-:Y:S01]  /*a9a0*/  ISETP.GT.AND P1, PT, R0.reuse, 0x8, P3 ;  /* 0x000000080000780c */ /* 0x040fe20001f24270 */
[----:B------:R-:W-:Y:S01]  /*a9b0*/  @P2 STG.E.U16 desc[UR52][R4.64+0xf2], R55 ;  /* 0x0000f23704002986 */ /* 0x000fe2000c101534 */
[----:B------:R-:W-:Y:S02]  /*a9c0*/  ISETP.GT.AND P0, PT, R0, 0x8, P0 ;  /* 0x000000080000780c */ /* 0x000fe40000704270 */
[----:B------:R-:W-:Y:S01]  /*a9d0*/  F2FP.F16.F32.PACK_AB R26, RZ, R26 ;  /* 0x0000001aff1a723e */ /* 0x000fe200000000ff */
[----:B------:R-:W-:Y:S01]  /*a9e0*/  @P4 STG.E.U16 desc[UR52][R2.64+0x100], R24 ;  /* 0x0001001802004986 */ /* 0x000fe2000c101534 */
[----:B------:R-:W-:-:S02]  /*a9f0*/  ISETP.GT.AND P4, PT, R18, 0x88, PT ;  /* 0x000000881200780c */ /* 0x000fc40003f84270 */
[----:B------:R-:W-:Y:S01]  /*aa00*/  F2FP.F16.F32.PACK_AB R27, RZ, R27 ;  /* 0x0000001bff1b723e */ /* 0x000fe200000000ff */
[----:B------:R-:W-:Y:S01]  /*aa10*/  @P5 STG.E.U16 desc[UR52][R2.64+0x102], R25 ;  /* 0x0001021902005986 */ /* 0x000fe2000c101534 */
[----:B------:R-:W-:Y:S02]  /*aa20*/  ISETP.GT.AND P5, PT, R18, 0x89, PT ;  /* 0x000000891200780c */ /* 0x000fe40003fa4270 */
[C---:B------:R-:W-:Y:S01]  /*aa30*/  ISETP.GT.AND P2, PT, R0.reuse, RZ, P4 ;  /* 0x000000ff0000720c */ /* 0x040fe20002744270 */
[----:B------:R-:W-:Y:S01]  /*aa40*/  @P1 STG.E.U16 desc[UR52][R4.64+0x100], R26 ;  /* 0x0001001a04001986 */ /* 0x000fe2000c101534 */
[----:B------:R-:W-:Y:S02]  /*aa50*/  ISETP.GT.AND P6, PT, R0, RZ, P5 ;  /* 0x000000ff0000720c */ /* 0x000fe40002fc4270 */
[----:B------:R-:W-:Y:S01]  /*aa60*/  F2FP.F16.F32.PACK_AB R28, RZ, R28 ;  /* 0x0000001cff1c723e */ /* 0x000fe200000000ff */
[----:B------:R-:W-:Y:S01]  /*aa70*/  @P0 STG.E.U16 desc[UR52][R4.64+0x102], R27 ;  /* 0x0001021b04000986 */ /* 0x000fe2000c101534 */
[----:B------:R-:W-:-:S02]  /*aa80*/  F2FP.F16.F32.PACK_AB R29, RZ, R29 ;  /* 0x0000001dff1d723e */ /* 0x000fc400000000ff */
[----:B------:R-:W-:Y:S02]  /*aa90*/  ISETP.GT.AND P3, PT, R18, 0x90, PT ;  /* 0x000000901200780c */ /* 0x000fe40003f64270 */
[----:B------:R-:W-:Y:S02]  /*aaa0*/  ISETP.GT.AND P4, PT, R0, 0x8, P4 ;  /* 0x000000080000780c */ /* 0x000fe40002784270 */
[----:B------:R-:W-:Y:S01]  /*aab0*/  F2FP.F16.F32.PACK_AB R30, RZ, R30 ;  /* 0x0000001eff1e723e */ /* 0x000fe200000000ff */
[----:B------:R-:W-:Y:S01]  /*aac0*/  @P2 STG.E.U16 desc[UR52][R2.64+0x110], R28 ;  /* 0x0001101c02002986 */ /* 0x000fe2000c101534 */
[----:B------:R-:W-:Y:S02]  /*aad0*/  ISETP.GT.AND P2, PT, R18, 0x91, PT ;  /* 0x000000911200780c */ /* 0x000fe40003f44270 */
[----:B------:R-:W-:Y:S01]  /*aae0*/  F2FP.F16.F32.PACK_AB R31, RZ, R31 ;  /* 0x0000001fff1f723e */ /* 0x000fe200000000ff */
[----:B------:R-:W-:Y:S01]  /*aaf0*/  @P6 STG.E.U16 desc[UR52][R2.64+0x112], R29 ;  /* 0x0001121d02006986 */ /* 0x000fe2000c101534 */
[----:B------:R-:W-:-:S02]  /*ab00*/  ISETP.GT.AND P6, PT, R0, 0x8, P5 ;  /* 0x000000080000780c */ /* 0x000fc40002fc4270 */
[----:B------:R-:W-:Y:S02]  /*ab10*/  ISETP.GT.AND P5, PT, R0, RZ, P3 ;  /* 0x000000ff0000720c */ /* 0x000fe40001fa4270 */
[----:B------:R-:W-:Y:S01]  /*ab20*/  F2FP.F16.F32.PACK_AB R32, RZ, R32 ;  /* 0x00000020ff20723e */ /* 0x000fe200000000ff */
[----:B------:R-:W-:Y:S01]  /*ab30*/  @P4 STG.E.U16 desc[UR52][R4.64+0x110], R30 ;  /* 0x0001101e04004986 */ /* 0x000fe2000c101534 */
[C---:B------:R-:W-:Y:S02]  /*ab40*/  ISETP.GT.AND P1, PT, R18.reuse, 0x98, PT ;  /* 0x000000981200780c */ /* 0x040fe40003f24270 */
[----:B------:R-:W-:Y:S02]  /*ab50*/  ISETP.GT.AND P0, PT, R18, 0x99, PT ;  /* 0x000000991200780c */ /* 0x000fe40003f04270 */
[C---:B------:R-:W-:Y:S02]  /*ab60*/  ISETP.GT.AND P4, PT, R0.reuse, RZ, P2 ;  /* 0x000000ff0000720c */ /* 0x040fe40001784270 */
[C---:B------:R-:W-:Y:S01]  /*ab70*/  ISETP.GT.AND P3, PT, R0.reuse, 0x8, P3 ;  /* 0x000000080000780c */ /* 0x040fe20001f64270 */
[----:B------:R-:W-:Y:S01]  /*ab80*/  @P6 STG.E.U16 desc[UR52][R4.64+0x112], R31 ;  /* 0x0001121f04006986 */ /* 0x000fe2000c101534 */
[----:B------:R-:W-:-:S02]  /*ab90*/  ISETP.GT.AND P2, PT, R0, 0x8, P2 ;  /* 0x000000080000780c */ /* 0x000fc40001744270 */
[C---:B------:R-:W-:Y:S01]  /*aba0*/  ISETP.GT.AND P6, PT, R0.reuse, RZ, P1 ;  /* 0x000000ff0000720c */ /* 0x040fe20000fc4270 */
[----:B------:R-:W-:Y:S01]  /*abb0*/  @P5 STG.E.U16 desc[UR52][R2.64+0x120], R32 ;  /* 0x0001202002005986 */ /* 0x000fe2000c101534 */
[C---:B------:R-:W-:Y:S02]  /*abc0*/  ISETP.GT.AND P5, PT, R0.reuse, RZ, P0 ;  /* 0x000000ff0000720c */ /* 0x040fe400007a4270 */
[C---:B------:R-:W-:Y:S02]  /*abd0*/  ISETP.GT.AND P1, PT, R0.reuse, 0x8, P1 ;  /* 0x000000080000780c */ /* 0x040fe40000f24270 */
[----:B------:R-:W-:Y:S02]  /*abe0*/  F2FP.F16.F32.PACK_AB R33, RZ, R33 ;  /* 0x00000021ff21723e */ /* 0x000fe400000000ff */
[----:B------:R-:W-:Y:S02]  /*abf0*/  F2FP.F16.F32.PACK_AB R34, RZ, R34 ;  /* 0x00000022ff22723e */ /* 0x000fe400000000ff */
[----:B------:R-:W-:Y:S01]  /*ac00*/  F2FP.F16.F32.PACK_AB R35, RZ, R35 ;  /* 0x00000023ff23723e */ /* 0x000fe200000000ff */
[----:B------:R-:W-:Y:S01]  /*ac10*/  @P4 STG.E.U16 desc[UR52][R2.64+0x122], R33 ;  /* 0x0001222102004986 */ /* 0x000fe2000c101534 */
[----:B------:R-:W-:-:S02]  /*ac20*/  ISETP.GT.AND P0, PT, R0, 0x8, P0 ;  /* 0x000000080000780c */ /* 0x000fc40000704270 */
[----:B------:R-:W-:Y:S01]  /*ac30*/  F2FP.F16.F32.PACK_AB R36, RZ, R36 ;  /* 0x00000024ff24723e */ /* 0x000fe200000000ff */
[----:B------:R-:W-:Y:S01]  /*ac40*/  @P3 STG.E.U16 desc[UR52][R4.64+0x120], R34 ;  /* 0x0001202204003986 */ /* 0x000fe2000c101534 */
[----:B------:R-:W-:Y:S02]  /*ac50*/  F2FP.F16.F32.PACK_AB R37, RZ, R37 ;  /* 0x00000025ff25723e */ /* 0x000fe400000000ff */
[----:B------:R-:W-:Y:S01]  /*ac60*/  F2FP.F16.F32.PACK_AB R38, RZ, R38 ;  /* 0x00000026ff26723e */ /* 0x000fe200000000ff */
[----:B------:R-:W-:Y:S01]  /*ac70*/  @P2 STG.E.U16 desc[UR52][R4.64+0x122], R35 ;  /* 0x0001222304002986 */ /* 0x000fe2000c101534 */
[----:B------:R-:W-:-:S03]  /*ac80*/  F2FP.F16.F32.PACK_AB R39, RZ, R39 ;  /* 0x00000027ff27723e */ /* 0x000fc600000000ff */
[----:B------:R-:W-:Y:S04]  /*ac90*/  @P6 STG.E.U16 desc[UR52][R2.64+0x130], R36 ;  /* 0x0001302402006986 */ /* 0x000fe8000c101534 */
[----:B------:R0:W-:Y:S02]  /*aca0*/  @P5 STG.E.U16 desc[UR52][R2.64+0x132], R37 ;  /* 0x0001322502005986 */ /* 0x0001e4000c101534 */
[----:B0-----:R-:W-:Y:S02]  /*acb0*/  @P1 IMAD.MOV.U32 R2, RZ, RZ, R4 ;  /* 0x000000ffff021224 */ /* 0x001fe400078e0004 */
[----:B------:R-:W-:-:S05]  /*acc0*/  @P1 IMAD.MOV.U32 R3, RZ, RZ, R5 ;  /* 0x000000ffff031224 */ /* 0x000fca00078e0005 */
[----:B------:R0:W-:Y:S04]  /*acd0*/  @P1 STG.E.U16 desc[UR52][R2.64+0x130], R38 ;  /* 0x0001302602001986 */ /* 0x0001e8000c101534 */
[----:B------:R0:W-:Y:S02]  /*ace0*/  @P0 STG.E.U16 desc[UR52][R4.64+0x132], R39 ;  /* 0x0001322704000986 */ /* 0x0001e4000c101534 */
.L_x_193:
[----:B------:R-:W-:Y:S05]  /*acf0*/  BSYNC B0 ;  /* 0x0000000000007941 */ /* 0x000fea0003800000 */
.L_x_35:
[----:B0-----:R-:W-:Y:S01]  /*ad00*/  IMAD.U32 R2, RZ, RZ, UR54 ;  /* 0x00000036ff027e24 */ /* 0x001fe2000f8e00ff */
[----:B------:R-:W-:Y:S01]  /*ad10*/  ULDC.64 UR4, c[0x0][0x650] ;  /* 0x0001940000047ab9 */ /* 0x000fe20000000a00 */
[----:B------:R-:W-:Y:S01]  /*ad20*/  IMAD.U32 R3, RZ, RZ, UR55 ;  /* 0x00000037ff037e24 */ /* 0x000fe2000f8e00ff */
[----:B------:R0:W-:Y:S01]  /*ad30*/  SYNCS.ARRIVE.TRANS64.A1T0 RZ, [R114+UR50], RZ ;  /* 0x000000ff72ff79a7 */ /* 0x0001e20008100032 */
[----:B------:R-:W-:Y:S01]  /*ad40*/  PRMT R0, RZ, 0x7610, R0 ;  /* 0x00007610ff007816 */ /* 0x000fe20000000000 */
[----:B------:R-:W-:Y:S01]  /*ad50*/  IMAD.MOV.U32 R18, RZ, RZ, -0x1 ;  /* 0xffffffffff127424 */ /* 0x000fe200078e00ff */
[----:B------:R-:W-:Y:S01]  /*ad60*/  LEA R16, P0, R2, R16, 0x1 ;  /* 0x0000001002107211 */ /* 0x000fe200078008ff */
[----:B------:R-:W-:Y:S02]  /*ad70*/  IMAD.MOV.U32 R2, RZ, RZ, -0x1 ;  /* 0xffffffffff027424 */ /* 0x000fe400078e00ff */
[----:B------:R-:W-:Y:S01]  /*ad80*/  IMAD.MOV.U32 R19, RZ, RZ, -0x1 ;  /* 0xffffffffff137424 */ /* 0x000fe200078e00ff */
[----:B------:R-:W-:-:S02]  /*ad90*/  IADD3.X R17, R17, UR36, RZ, P0, !PT ;  /* 0x0000002411117c10 */ /* 0x000fc400087fe4ff */
[----:B------:R-:W-:-:S04]  /*ada0*/  ISETP.GE.U32.AND P0, PT, R16, UR4, PT ;  /* 0x0000000410007c0c */ /* 0x000fc8000bf06070 */
[----:B------:R-:W-:-:S13]  /*adb0*/  ISETP.GE.U32.AND.EX P0, PT, R17, UR5, PT, P0 ;  /* 0x0000000511007c0c */ /* 0x000fda000bf06100 */
[----:B0-----:R-:W-:Y:S05]  /*adc0*/  @P0 BRA `(.L_x_194) ;  /* 0x0000000400700947 */ /* 0x001fea0003800000 */
[----:B------:R-:W0:Y:S01]  /*add0*/  S2UR UR7, SR_CTAID.X ;  /* 0x00000000000779c3 */ /* 0x000e220000002500 */
[----:B------:R-:W-:Y:S01]  /*ade0*/  ULDC.64 UR4, c[0x0][0x628] ;  /* 0x00018a0000047ab9 */ /* 0x000fe20000000a00 */
[----:B------:R-:W-:Y:S01]  /*adf0*/  ULDC UR6, c[0x0][0x150] ;  /* 0x0000540000067ab9 */ /* 0x000fe20000000800 */
[----:B------:R-:W-:Y:S01]  /*ae00*/  ISETP.NE.U32.AND P0, PT, RZ, UR4, PT ;  /* 0x00000004ff007c0c */ /* 0x000fe2000bf05070 */
[----:B------:R-:W-:Y:S01]  /*ae10*/  ULDC UR15, c[0x0][0x630] ;  /* 0x00018c00000f7ab9 */ /* 0x000fe20000000800 */
[C---:B------:R-:W-:Y:S02]  /*ae20*/  R2UR UR17, R16.reuse ;  /* 0x00000000101172ca */ /* 0x040fe400000e0000 */
[----:B------:R-:W-:Y:S01]  /*ae30*/  ISETP.NE.AND.EX P0, PT, RZ, UR5, PT, P0 ;  /* 0x00000005ff007c0c */ /* 0x000fe2000bf05300 */
[----:B------:R-:W1:Y:S01]  /*ae40*/  S2UR UR16, SR_CTAID.Y ;  /* 0x00000000001079c3 */ /* 0x000e620000002600 */
[----:B------:R-:W-:Y:S02]  /*ae50*/  R2UR UR12, R16 ;  /* 0x00000000100c72ca */ /* 0x000fe400000e0000 */
[----:B------:R-:W-:-:S02]  /*ae60*/  R2UR UR13, R17 ;  /* 0x00000000110d72ca */ /* 0x000fc400000e0000 */
[----:B0-----:R-:W-:-:S05]  /*ae70*/  I2FP.F32.U32 R0, UR7 ;  /* 0x0000000700007c45 */ /* 0x001fca0008201000 */
[----:B------:R-:W-:Y:S01]  /*ae80*/  FMUL R0, R0, UR6 ;  /* 0x0000000600007c20 */ /* 0x000fe20008400000 */
[----:B------:R-:W-:Y:S01]  /*ae90*/  ULDC UR6, c[0x0][0x154] ;  /* 0x0000550000067ab9 */ /* 0x000fe20000000800 */
[----:B-1----:R-:W-:-:S04]  /*aea0*/  I2FP.F32.U32 R2, UR16 ;  /* 0x0000001000027c45 */ /* 0x002fc80008201000 */
[----:B------:R-:W0:Y:S01]  /*aeb0*/  F2I.U32.TRUNC.NTZ R0, R0 ;  /* 0x0000000000007305 */ /* 0x000e22000020f000 */
[----:B------:R-:W-:Y:S01]  /*aec0*/  FMUL R2, R2, UR6 ;  /* 0x0000000602027c20 */ /* 0x000fe20008400000 */
[----:B------:R-:W-:Y:S06]  /*aed0*/  @!P0 BRA `(.L_x_195) ;  /* 0x0000000000308947 */ /* 0x000fec0003800000 */
        /* <DEDUP_REMOVED lines=12> */
.L_x_195:
[----:B------:R-:W-:Y:S01]  /*afa0*/  USHF.R.U64 UR6, UR12, UR15, UR13 ;  /* 0x0000000f0c067299 */ /* 0x000fe2000800120d */
[----:B------:R-:W-:Y:S01]  /*afb0*/  R2UR UR5, R17 ;  /* 0x00000000110572ca */ /* 0x000fe200000e0000 */
[----:B------:R-:W-:Y:S01]  /*afc0*/  USHF.R.U32.HI UR4, URZ, UR15, UR13 ;  /* 0x0000000f3f047299 */ /* 0x000fe2000801160d */
[----:B------:R-:W1:Y:S01]  /*afd0*/  F2I.U32.TRUNC.NTZ R2, R2 ;  /* 0x0000000200027305 */ /* 0x000e62000020f000 */
[----:B------:R-:W-:Y:S01]  /*afe0*/  UIADD3 UR9, UP0, URZ, -UR6, URZ ;  /* 0x800000063f097290 */ /* 0x000fe2000ff1e03f */
[----:B------:R-:W-:Y:S01]  /*aff0*/  ULDC.64 UR10, c[0x0][0x620] ;  /* 0x00018800000a7ab9 */ /* 0x000fe20000000a00 */
[----:B------:R-:W-:Y:S02]  /*b000*/  ULDC UR14, c[0x0][0x608] ;  /* 0x00018200000e7ab9 */ /* 0x000fe40000000800 */
[----:B------:R-:W-:Y:S01]  /*b010*/  UIADD3.X UR4, URZ, ~UR4, URZ, UP0, !UPT ;  /* 0x800000043f047290 */ /* 0x000fe200087fe43f */
[----:B------:R-:W-:Y:S01]  /*b020*/  ULDC UR15, c[0x0][0x658] ;  /* 0x00019600000f7ab9 */ /* 0x000fe20000000800 */
[----:B------:R-:W-:-:S02]  /*b030*/  ULDC UR12, c[0x0][0x144] ;  /* 0x00005100000c7ab9 */ /* 0x000fc40000000800 */
[----:B------:R-:W-:Y:S01]  /*b040*/  UIMAD UR8, UR4, UR10, URZ ;  /* 0x0000000a040872a4 */ /* 0x000fe2000f8e023f */
[----:B------:R-:W-:Y:S02]  /*b050*/  ULDC UR22, c[0x0][0x148] ;  /* 0x0000520000167ab9 */ /* 0x000fe40000000800 */
[----:B------:R-:W-:Y:S01]  /*b060*/  UMOV UR4, UR17 ;  /* 0x0000001100047c82 */ /* 0x000fe20008000000 */
[----:B------:R-:W-:Y:S02]  /*b070*/  UIMAD UR8, UR9, UR11, UR8 ;  /* 0x0000000b090872a4 */ /* 0x000fe4000f8e0208 */
[----:B------:R-:W-:Y:S01]  /*b080*/  UIMAD.WIDE.U32 UR4, UR9, UR10, UR4 ;  /* 0x0000000a090472a5 */ /* 0x000fe2000f8e0004 */
[----:B0-----:R-:W-:Y:S01]  /*b090*/  R2UR UR9, R0 ;  /* 0x00000000000972ca */ /* 0x001fe200000e0000 */
[----:B------:R-:W-:Y:S01]  /*b0a0*/  ULDC UR20, c[0x0][0x648] ;  /* 0x0001920000147ab9 */ /* 0x000fe20000000800 */
[----:B-1----:R-:W-:Y:S01]  /*b0b0*/  R2UR UR13, R2 ;  /* 0x00000000020d72ca */ /* 0x002fe200000e0000 */
[----:B------:R-:W-:Y:S01]  /*b0c0*/  UIADD3 UR8, UR5, UR8, URZ ;  /* 0x0000000805087290 */ /* 0x000fe2000fffe03f */
[----:B------:R-:W-:-:S02]  /*b0d0*/  ULDC UR21, c[0x0][0x638] ;  /* 0x00018e0000157ab9 */ /* 0x000fc40000000800 */
[----:B------:R-:W-:Y:S02]  /*b0e0*/  ULDC UR5, c[0x0][0x618] ;  /* 0x0001860000057ab9 */ /* 0x000fe40000000800 */
[----:B------:R-:W-:Y:S02]  /*b0f0*/  USHF.R.U64 UR10, UR4, UR5, UR8 ;  /* 0x00000005040a7299 */ /* 0x000fe40008001208 */
[----:B------:R-:W-:-:S03]  /*b100*/  USHF.R.U32.HI UR8, URZ, UR5, UR8 ;  /* 0x000000053f087299 */ /* 0x000fc60008011608 */
[----:B------:R-:W-:Y:S01]  /*b110*/  ULDC.64 UR4, c[0x0][0x640] ;  /* 0x0001900000047ab9 */ /* 0x000fe20000000a00 */
[----:B------:R-:W-:Y:S01]  /*b120*/  USHF.R.U64 UR11, UR10, UR14, UR8 ;  /* 0x0000000e0a0b7299 */ /* 0x000fe20008001208 */
[----:B------:R-:W-:Y:S01]  /*b130*/  ISETP.NE.U32.AND P0, PT, RZ, UR4, PT ;  /* 0x00000004ff007c0c */ /* 0x000fe2000bf05070 */
[----:B------:R-:W-:Y:S02]  /*b140*/  USHF.R.U32.HI UR8, URZ, UR14, UR8 ;  /* 0x0000000e3f087299 */ /* 0x000fe40008011608 */
[----:B------:R-:W-:Y:S01]  /*b150*/  UIADD3 UR9, -UR9, URZ, URZ ;  /* 0x0000003f09097290 */ /* 0x000fe2000fffe13f */
[----:B------:R-:W-:Y:S01]  /*b160*/  ISETP.NE.AND.EX P0, PT, RZ, UR5, PT, P0 ;  /* 0x00000005ff007c0c */ /* 0x000fe2000bf05300 */
[----:B------:R-:W-:Y:S02]  /*b170*/  USHF.R.U64 UR17, UR11, UR15, UR8 ;  /* 0x0000000f0b117299 */ /* 0x000fe40008001208 */
[----:B------:R-:W-:Y:S02]  /*b180*/  UIADD3 UR18, -UR13, URZ, URZ ;  /* 0x0000003f0d127290 */ /* 0x000fe4000fffe13f */
[----:B------:R-:W-:-:S02]  /*b190*/  USHF.R.U32.HI UR15, URZ, UR15, UR8 ;  /* 0x0000000f3f0f7299 */ /* 0x000fc40008011608 */
[----:B------:R-:W-:Y:S01]  /*b1a0*/  UIMAD UR19, UR12, UR9, UR7 ;  /* 0x000000090c1372a4 */ /* 0x000fe2000f8e0207 */
[----:B------:R-:W-:-:S05]  /*b1b0*/  UMOV UR14, UR17 ;  /* 0x00000011000e7c82 */ /* 0x000fca0008000000 */
[----:B------:R-:W-:Y:S06]  /*b1c0*/  @!P0 BRA `(.L_x_196) ;  /* 0x0000000000288947 */ /* 0x000fec0003800000 */
        /* <DEDUP_REMOVED lines=10> */
.L_x_196:
[----:B------:R-:W-:Y:S01]  /*b270*/  UISETP.NE.AND UP0, UPT, UR45, URZ, UPT ;  /* 0x0000003f2d00728c */ /* 0x000fe2000bf05270 */
[----:B------:R-:W-:Y:S01]  /*b280*/  IMAD.MOV.U32 R0, RZ, RZ, 0x1 ;  /* 0x00000001ff007424 */ /* 0x000fe200078e00ff */
[----:B------:R-:W-:Y:S01]  /*b290*/  USHF.R.U64 UR5, UR14, UR20, UR15 ;  /* 0x000000140e057299 */ /* 0x000fe2000800120f */
[----:B------:R-:W-:Y:S01]  /*b2a0*/  IMAD.U32 R19, RZ, RZ, UR6 ;  /* 0x00000006ff137e24 */ /* 0x000fe2000f8e00ff */
[----:B------:R-:W-:Y:S02]  /*b2b0*/  ULOP3.LUT UR4, UR11, UR47, URZ, 0xc0, !UPT ;  /* 0x0000002f0b047292 */ /* 0x000fe4000f8ec03f */
[----:B------:R-:W-:Y:S02]  /*b2c0*/  UIADD3 UR7, -UR5, URZ, URZ ;  /* 0x0000003f05077290 */ /* 0x000fe4000fffe13f */
[----:B------:R-:W-:Y:S02]  /*b2d0*/  UIMAD UR4, UR43, UR5, UR4 ;  /* 0x000000052b0472a4 */ /* 0x000fe4000f8e0204 */
[----:B------:R-:W-:-:S02]  /*b2e0*/  ULOP3.LUT UR10, UR10, UR42, URZ, 0xc0, !UPT ;  /* 0x0000002a0a0a7292 */ /* 0x000fc4000f8ec03f */
[----:B------:R-:W-:Y:S02]  /*b2f0*/  @UP0 UIMAD UR19, UR22, UR18, UR16 ;  /* 0x00000012161302a4 */ /* 0x000fe4000f8e0210 */
[----:B------:R-:W-:Y:S01]  /*b300*/  UIMAD UR5, UR7, UR21, UR17 ;  /* 0x00000015070572a4 */ /* 0x000fe2000f8e0211 */
[----:B------:R-:W-:Y:S02]  /*b310*/  ULDC UR8, c[0x0][0x600] ;  /* 0x0001800000087ab9 */ /* 0x000fe40000000800 */
[----:B------:R-:W-:Y:S01]  /*b320*/  ULDC UR7, c[0x0][0x610] ;  /* 0x0001840000077ab9 */ /* 0x000fe20000000800 */
[----:B------:R-:W-:Y:S02]  /*b330*/  UIMAD UR5, UR5, UR8, UR10 ;  /* 0x00000008050572a4 */ /* 0x000fe4000f8e020a */
[----:B------:R-:W-:-:S04]  /*b340*/  UIMAD UR4, UR4, UR7, UR19 ;  /* 0x00000007040472a4 */ /* 0x000fc8000f8e0213 */
[----:B------:R-:W-:Y:S02]  /*b350*/  USEL UR7, UR5, UR4, !UP0 ;  /* 0x0000000405077287 */ /* 0x000fe4000c000000 */
[----:B------:R-:W-:-:S04]  /*b360*/  USEL UR4, UR4, UR5, !UP0 ;  /* 0x0000000504047287 */ /* 0x000fc8000c000000 */
[----:B------:R-:W-:Y:S02]  /*b370*/  IMAD.U32 R2, RZ, RZ, UR7 ;  /* 0x00000007ff027e24 */ /* 0x000fe4000f8e00ff */
[----:B------:R-:W-:-:S07]  /*b380*/  IMAD.U32 R18, RZ, RZ, UR4 ;  /* 0x00000004ff127e24 */ /* 0x000fce000f8e00ff */
.L_x_194:
[----:B------:R-:W-:Y:S01]  /*b390*/  ULEA UR5, UR38, UR44, 0x1 ;  /* 0x0000002c26057291 */ /* 0x000fe2000f8e083f */
[----:B------:R-:W-:Y:S01]  /*b3a0*/  LOP3.LUT P0, RZ, R0, 0xff, RZ, 0xc0, !PT ;  /* 0x000000ff00ff7812 */ /* 0x000fe2000780c0ff */
[----:B------:R-:W-:Y:S01]  /*b3b0*/  ULOP3.LUT UR44, UR44, 0x1, URZ, 0xc0, !UPT ;  /* 0x000000012c2c7892 */ /* 0x000fe2000f8ec03f */
[----:B------:R-:W-:Y:S01]  /*b3c0*/  LOP3.LUT R116, R116, 0x1, RZ, 0x3c, !PT ;  /* 0x0000000174747812 */ /* 0x000fe200078e3cff */
[----:B------:R-:W-:Y:S02]  /*b3d0*/  USHF.R.U32.HI UR4, URZ, 0x1, UR5 ;  /* 0x000000013f047899 */ /* 0x000fe40008011605 */
[----:B------:R-:W-:Y:S02]  /*b3e0*/  UISETP.GT.U32.AND UP0, UPT, UR5, 0x1, UPT ;  /* 0x000000010500788c */ /* 0x000fe4000bf04070 */
[----:B------:R-:W-:Y:S02]  /*b3f0*/  ULOP3.LUT UR4, UR4, 0x1, URZ, 0xc0, !UPT ;  /* 0x0000000104047892 */ /* 0x000fe4000f8ec03f */
[----:B------:R-:W-:-:S02]  /*b400*/  UISETP.LT.U32.AND UP0, UPT, UR41, 0x1ff, UP0 ;  /* 0x000001ff2900788c */ /* 0x000fc40008701070 */
[----:B------:R-:W-:Y:S02]  /*b410*/  UISETP.NE.U32.AND UP1, UPT, UR4, 0x1, UPT ;  /* 0x000000010400788c */ /* 0x000fe4000bf25070 */
[----:B------:R-:W-:Y:S02]  /*b420*/  USEL UR5, URZ, 0x1, !UP0 ;  /* 0x000000013f057887 */ /* 0x000fe4000c000000 */
[----:B------:R-:W-:-:S04]  /*b430*/  UISETP.GT.U32.AND UP1, UPT, UR41, 0x1fe, !UP1 ;  /* 0x000001fe2900788c */ /* 0x000fc8000cf24070 */
[----:B------:R-:W-:-:S04]  /*b440*/  USEL UR4, URZ, 0x1, !UP1 ;  /* 0x000000013f047887 */ /* 0x000fc8000c800000 */
[----:B------:R-:W-:Y:S01]  /*b450*/  ULOP3.LUT UR48, UR4, UR48, UR5, 0x96, !UPT ;  /* 0x0000003004307292 */ /* 0x000fe2000f8e9605 */
[----:B------:R-:W-:Y:S11]  /*b460*/  @P0 BRA `(.L_x_197) ;  /* 0xffffff6000f00947 */ /* 0x000ff6000383ffff */
[----:B------:R-:W-:Y:S05]  /*b470*/  EXIT ;  /* 0x000000000000794d */ /* 0x000fea0003800000 */
.L_x_16:
[----:B------:R-:W-:-:S08]  /*b480*/  ISETP.NE.AND P0, PT, RZ, UR6, PT ;  /* 0x00000006ff007c0c */ /* 0x000fd0000bf05270 */
[----:B------:R-:W0:-:S00]  /*b490*/  USETMAXREG.DEALLOC.CTAPOOL 0x28 ;  /* 0x00000028000079c8 */ /* 0x000e0000080e0500 */
[----:B------:R-:W-:Y:S05]  /*b4a0*/  @P0 EXIT ;  /* 0x000000000000094d */ /* 0x000fea0003800000 */
[----:B0-----:R-:W-:Y:S01]  /*b4b0*/  LOP3.LUT P0, RZ, R0, 0xff, RZ, 0xc0, !PT ;  /* 0x000000ff00ff7812 */ /* 0x001fe2000780c0ff */
[----:B------:R-:W-:Y:S02]  /*b4c0*/  IMAD.MOV.U32 R8, RZ, RZ, 0x1 ;  /* 0x00000001ff087424 */ /* 0x000fe400078e00ff */
[----:B------:R-:W-:-:S10]  /*b4d0*/  IMAD.MOV.U32 R0, RZ, RZ, RZ ;  /* 0x000000ffff007224 */ /* 0x000fd400078e00ff */
[----:B------:R-:W-:Y:S05]  /*b4e0*/  @!P0 BRA `(.L_x_198) ;  /* 0x0000000c00b48947 */ /* 0x000fea0003800000 */
[----:B------:R-:W0:Y:S01]  /*b4f0*/  S2R R11, SR_CgaCtaId ;  /* 0x00000000000b7919 */ /* 0x000e220000008800 */
[----:B------:R-:W-:Y:S01]  /*b500*/  LOP3.LUT P0, RZ, R3, 0x1f, RZ, 0xc0, !PT ;  /* 0x0000001f03ff7812 */ /* 0x000fe2000780c0ff */
[----:B------:R-:W-:Y:S01]  /*b510*/  ULDC UR21, c[0x0][0x658] ;  /* 0x0001960000157ab9 */ /* 0x000fe20000000800 */
[----:B------:R-:W-:Y:S01]  /*b520*/  UMOV UR4, 0xffffffff ;  /* 0xffffffff00047882 */ /* 0x000fe20000000000 */
[----:B------:R-:W-:Y:S01]  /*b530*/  BSSY B0, `(.L_x_198) ;  /* 0x00000e8000007945 */ /* 0x000fe20003800000 */
[----:B------:R-:W-:Y:S01]  /*b540*/  USHF.L.U32 UR4, UR4, UR21, URZ ;  /* 0x0000001504047299 */ /* 0x000fe2000800063f */
[C---:B------:R-:W-:Y:S01]  /*b550*/  ISETP.NE.AND P3, PT, R4.reuse, RZ, PT ;  /* 0x000000ff0400720c */ /* 0x040fe20003f65270 */
[----:B------:R-:W-:Y:S01]  /*b560*/  IMAD.MOV.U32 R9, RZ, RZ, 0x1 ;  /* 0x00000001ff097424 */ /* 0x000fe200078e00ff */
[----:B------:R-:W-:Y:S01]  /*b570*/  ISETP.NE.OR P0, PT, R4, RZ, !P0 ;  /* 0x000000ff0400720c */ /* 0x000fe20004705670 */
[----:B------:R-:W-:Y:S01]  /*b580*/  IMAD.MOV.U32 R8, RZ, RZ, 0x1 ;  /* 0x00000001ff087424 */ /* 0x000fe200078e00ff */
[----:B------:R-:W-:Y:S01]  /*b590*/  ULDC UR13, c[0x0][0x600] ;  /* 0x00018000000d7ab9 */ /* 0x000fe20000000800 */
[----:B------:R-:W-:Y:S01]  /*b5a0*/  IMAD.MOV.U32 R0, RZ, RZ, RZ ;  /* 0x000000ffff007224 */ /* 0x000fe200078e00ff */
[----:B------:R-:W-:Y:S01]  /*b5b0*/  UMOV UR5, 0x1 ;  /* 0x0000000100057882 */ /* 0x000fe20000000000 */
[----:B------:R-:W-:-:S02]  /*b5c0*/  UIADD3 UR29, UR38, 0x1, URZ ;  /* 0x00000001261d7890 */ /* 0x000fc4000fffe03f */
[----:B------:R-:W-:Y:S02]  /*b5d0*/  ULOP3.LUT UR30, UR39, 0x2, URZ, 0xfc, !UPT ;  /* 0x00000002271e7892 */ /* 0x000fe4000f8efc3f */
[----:B------:R-:W-:Y:S02]  /*b5e0*/  UIADD3 UR13, UR13, -0x1, URZ ;  /* 0xffffffff0d0d7890 */ /* 0x000fe4000fffe03f */
[----:B------:R-:W-:Y:S02]  /*b5f0*/  USHF.L.U32 UR21, UR5, UR21, URZ ;  /* 0x0000001505157299 */ /* 0x000fe4000800063f */
[----:B------:R-:W-:Y:S01]  /*b600*/  ULOP3.LUT UR22, URZ, UR4, URZ, 0x33, !UPT ;  /* 0x000000043f167292 */ /* 0x000fe2000f8e333f */
[----:B------:R-:W-:Y:S01]  /*b610*/  ULDC.64 UR14, c[0x0][0x198] ;  /* 0x00006600000e7ab9 */ /* 0x000fe20000000a00 */
[----:B0-----:R-:W-:-:S10]  /*b620*/  LOP3.LUT R11, R11, 0x1, RZ, 0xc0, !PT ;  /* 0x000000010b0b7812 */ /* 0x001fd400078ec0ff */
.L_x_210:
[----:B------:R-:W-:-:S03]  /*b630*/  UMOV UR4, 0xffffffff ;  /* 0xffffffff00047882 */ /* 0x000fc60000000000 */
[----:B------:R-:W-:Y:S05]  /*b640*/  BRA.DIV UR4, `(.L_x_199) ;  /* 0x00000012042c7947 */ /* 0x000fea000b800000 */
[----:B------:R-:W-:-:S13]  /*b650*/  ELECT P6, URZ, PT ;  /* 0x00000000003f782f */ /* 0x000fda00038c0000 */
.L_x_221:
[----:B------:R-:W0:Y:S01]  /*b660*/  LDC R3, c[0x0][0x28c] ;  /* 0x0000a300ff037b82 */ /* 0x000e220000000800 */
[----:B------:R-:W-:Y:S01]  /*b670*/  BSSY B1, `(.L_x_200) ;  /* 0x000005e000017945 */ /* 0x000fe20003800000 */
[----:B0-----:R-:W-:-:S13]  /*b680*/  ISETP.LT.OR P6, PT, R3, 0x1, !P6 ;  /* 0x000000010300780c */ /* 0x001fda00077c1670 */
[----:B------:R-:W-:Y:S05]  /*b690*/  @P6 BRA `(.L_x_201) ;  /* 0x00000004006c6947 */ /* 0x000fea0003800000 */
[----:B------:R-:W-:Y:S02]  /*b6a0*/  IMAD R3, R2, 0x2, R11 ;  /* 0x0000000202037824 */ /* 0x000fe400078e020b */
[----:B------:R-:W-:Y:S02]  /*b6b0*/  IMAD.SHL.U32 R18, R18, 0x40, RZ ;  /* 0x0000004012127824 */ /* 0x000fe400078e00ff */
[----:B------:R-:W-:Y:S02]  /*b6c0*/  IMAD.MOV.U32 R12, RZ, RZ, RZ ;  /* 0x000000ffff0c7224 */ /* 0x000fe400078e00ff */
[----:B------:R-:W-:Y:S02]  /*b6d0*/  IMAD.U32 R13, RZ, RZ, UR29 ;  /* 0x0000001dff0d7e24 */ /* 0x000fe4000f8e00ff */
[----:B------:R-:W-:Y:S02]  /*b6e0*/  IMAD.MOV.U32 R2, RZ, RZ, R8 ;  /* 0x000000ffff027224 */ /* 0x000fe400078e0008 */
[----:B------:R-:W-:-:S02]  /*b6f0*/  IMAD.MOV.U32 R4, RZ, RZ, R0 ;  /* 0x000000ffff047224 */ /* 0x000fc400078e0000 */
[----:B------:R-:W-:-:S07]  /*b700*/  IMAD R6, R3, 0x50, RZ ;  /* 0x0000005003067824 */ /* 0x000fce00078e02ff */
.L_x_205:
[----:B------:R-:W0:Y:S01]  /*b710*/  S2R R10, SR_CgaCtaId ;  /* 0x00000000000a7919 */ /* 0x000e220000008800 */
[----:B------:R-:W-:Y:S01]  /*b720*/  MOV R3, 0x400 ;  /* 0x0000040000037802 */ /* 0x000fe20000000f00 */
[----:B------:R-:W1:Y:S03]  /*b730*/  @!P3 LDC R5, c[0x0][0x500] ;  /* 0x00014000ff05bb82 */ /* 0x000e660000000800 */
[----:B0-----:R-:W-:Y:S02]  /*b740*/  LEA R7, R10, R3, 0x18 ;  /* 0x000000030a077211 */ /* 0x001fe400078ec0ff */
[----:B------:R-:W-:-:S03]  /*b750*/  SHF.L.U32 R3, R2, 0x1f, RZ ;  /* 0x0000001f02037819 */ /* 0x000fc600000006ff */
[----:B------:R-:W-:-:S04]  /*b760*/  IMAD R10, R4, 0x8, R7 ;  /* 0x00000008040a7824 */ /* 0x000fc800078e0207 */
[----:B------:R-:W0:Y:S02]  /*b770*/  SYNCS.PHASECHK.TRANS64.TRYWAIT P1, [R10+URZ+0x10], R3 ;  /* 0x000010030a0075a7 */ /* 0x000e24000802017f */
[----:B01----:R-:W-:Y:S05]  /*b780*/  @!P1 BRA `(.L_x_202) ;  /* 0x0000000c00fc9947 */ /* 0x003fea0003800000 */
.L_x_222:
[----:B------:R-:W-:Y:S01]  /*b790*/  UPRMT UR4, UR30, 0x9910, URZ ;  /* 0x000099101e047896 */ /* 0x000fe2000800003f */
[----:B------:R1:W-:Y:S03]  /*b7a0*/  @!P3 SYNCS.ARRIVE.TRANS64 RZ, [R10+URZ], R5 ;  /* 0x000000050affb9a7 */ /* 0x0003e6000800003f */
[----:B------:R-:W-:-:S06]  /*b7b0*/  UISETP.NE.AND UP0, UPT, UR4, 0x2, UPT ;  /* 0x000000020400788c */ /* 0x000fcc000bf05270 */
[----:B------:R-:W-:-:S13]  /*b7c0*/  PLOP3.LUT P1, PT, PT, PT, UP0, 0x80, 0x0 ;  /* 0x000000000000781c */ /* 0x000fda0003f2f008 */
[----:B-1----:R-:W-:Y:S05]  /*b7d0*/  @P1 BRA `(.L_x_203) ;  /* 0x0000000000041947 */ /* 0x002fea0003800000 */
[----:B------:R-:W-:Y:S01]  /*b7e0*/  BPT.TRAP 0x1 ;  /* 0x000000040000795c */ /* 0x000fe20000300000 */
.L_x_203:
[----:B------:R-:W-:Y:S05]  /*b7f0*/  @P0 BRA `(.L_x_204) ;  /* 0x0000000000040947 */ /* 0x000fea0003800000 */
[----:B------:R-:W-:Y:S01]  /*b800*/  BPT.TRAP 0x1 ;  /* 0x000000040000795c */ /* 0x000fe20000300000 */
.L_x_204:
[----:B0-----:R-:W-:Y:S01]  /*b810*/  IMAD R3, R4, 0x8, R11 ;  /* 0x0000000804037824 */ /* 0x001fe200078e020b */
[----:B------:R-:W-:Y:S01]  /*b820*/  R2UR UR10, R12 ;  /* 0x000000000c0a72ca */ /* 0x000fe200000e0000 */
[--C-:B------:R-:W-:Y:S01]  /*b830*/  IMAD R5, R4, 0x8000, R7.reuse ;  /* 0x0000800004057824 */ /* 0x100fe200078e0207 */
[----:B------:R-:W-:Y:S01]  /*b840*/  R2UR UR9, R10 ;  /* 0x000000000a0972ca */ /* 0x000fe200000e0000 */
[----:B------:R-:W-:Y:S01]  /*b850*/  IMAD R3, R3, 0x1400, RZ ;  /* 0x0000140003037824 */ /* 0x000fe200078e02ff */
[----:B------:R-:W-:Y:S01]  /*b860*/  UIADD3 UR46, UP0, UR14, 0xf0, URZ ;  /* 0x000000f00e2e7890 */ /* 0x000fe2000ff1e03f */
[----:B------:R-:W-:Y:S01]  /*b870*/  R2UR UR11, R18 ;  /* 0x00000000120b72ca */ /* 0x000fe200000e0000 */
[----:B------:R-:W-:Y:S01]  /*b880*/  VIADD R13, R13, 0xffffffff ;  /* 0xffffffff0d0d7836 */ /* 0x000fe20000000000 */
[----:B------:R-:W-:Y:S01]  /*b890*/  R2UR UR40, R5 ;  /* 0x00000000052872ca */ /* 0x000fe200000e0000 */
[----:B------:R-:W-:Y:S01]  /*b8a0*/  IMAD R3, R3, 0x2, R7 ;  /* 0x0000000203037824 */ /* 0x000fe200078e0207 */
[----:B------:R-:W-:Y:S01]  /*b8b0*/  R2UR UR12, R19 ;  /* 0x00000000130c72ca */ /* 0x000fe200000e0000 */
[----:B------:R-:W-:Y:S01]  /*b8c0*/  UIADD3.X UR47, URZ, UR15, URZ, UP0, !UPT ;  /* 0x0000000f3f2f7290 */ /* 0x000fe200087fe43f */
[----:B------:R-:W-:Y:S01]  /*b8d0*/  R2UR UR35, R6 ;  /* 0x00000000062372ca */ /* 0x000fe200000e0000 */
[----:B------:R-:W-:Y:S01]  /*b8e0*/  UIADD3 UR6, UP1, UR14, 0x1f0, URZ ;  /* 0x000001f00e067890 */ /* 0x000fe2000ff3e03f */
[----:B------:R-:W-:Y:S01]  /*b8f0*/  R2UR UR18, R3 ;  /* 0x00000000031272ca */ /* 0x000fe200000e0000 */
[----:B------:R-:W-:Y:S01]  /*b900*/  UIADD3 UR58, UR10, 0x40, URZ ;  /* 0x000000400a3a7890 */ /* 0x000fe2000fffe03f */
[----:B------:R-:W-:Y:S01]  /*b910*/  ISETP.GT.AND P2, PT, R13, 0x1, PT ;  /* 0x000000010d00780c */ /* 0x000fe20003f44270 */
[----:B------:R-:W-:Y:S01]  /*b920*/  UIADD3 UR50, UR10, 0x80, URZ ;  /* 0x000000800a327890 */ /* 0x000fe2000fffe03f */
[----:B------:R-:W-:Y:S01]  /*b930*/  VIADD R4, R4, 0x1 ;  /* 0x0000000104047836 */ /* 0x000fe20000000000 */
[----:B------:R-:W-:Y:S01]  /*b940*/  UIADD3 UR42, UR10, 0xc0, URZ ;  /* 0x000000c00a2a7890 */ /* 0x000fe2000fffe03f */
[----:B------:R-:W-:Y:S01]  /*b950*/  VIADD R12, R12, 0x100 ;  /* 0x000001000c0c7836 */ /* 0x000fe20000000000 */
[----:B------:R-:W-:-:S02]  /*b960*/  UIADD3 UR8, UR40, 0x100, URZ ;  /* 0x0000010028087890 */ /* 0x000fc4000fffe03f */
[----:B------:R-:W-:Y:S01]  /*b970*/  UIADD3 UR56, UR40, 0x2100, URZ ;  /* 0x0000210028387890 */ /* 0x000fe2000fffe03f */
[----:B------:R-:W-:Y:S01]  /*b980*/  ISETP.NE.AND P1, PT, R4, 0x2, PT ;  /* 0x000000020400780c */ /* 0x000fe20003f25270 */
[----:B------:R-:W-:Y:S02]  /*b990*/  UIADD3 UR48, UR40, 0x4100, URZ ;  /* 0x0000410028307890 */ /* 0x000fe4000fffe03f */
[----:B------:R-:W-:Y:S01]  /*b9a0*/  UIADD3 UR40, UR40, 0x6100, URZ ;  /* 0x0000610028287890 */ /* 0x000fe2000fffe03f */
[----:B------:R-:W-:Y:S01]  /*b9b0*/  SEL R3, RZ, 0x1, P1 ;  /* 0x00000001ff037807 */ /* 0x000fe20000800000 */
[----:B------:R-:W-:Y:S01]  /*b9c0*/  UMOV UR4, 0x0 ;  /* 0x0000000000047882 */ /* 0x000fe20000000000 */
[----:B------:R-:W-:Y:S01]  /*b9d0*/  UMOV UR5, 0x10000000 ;  /* 0x1000000000057882 */ /* 0x000fe20000000000 */
[----:B------:R-:W-:Y:S01]  /*b9e0*/  UIADD3.X UR7, URZ, UR15, URZ, UP1, !UPT ;  /* 0x0000000f3f077290 */ /* 0x000fe20008ffe43f */
[----:B------:R0:W-:Y:S01]  /*b9f0*/  UTMALDG.3D [UR8], [UR46], desc[UR4] ;  /* 0x000004082e0075b4 */ /* 0x0001e20008011000 */
[----:B------:R-:W-:Y:S01]  /*ba00*/  UIADD3 UR32, UR18, 0x10100, URZ ;  /* 0x0001010012207890 */ /* 0x000fe2000fffe03f */
[----:B------:R-:W-:Y:S01]  /*ba10*/  LOP3.LUT R2, R2, R3, RZ, 0x3c, !PT ;  /* 0x0000000302027212 */ /* 0x000fe200078e3cff */
[----:B------:R-:W-:Y:S01]  /*ba20*/  UIADD3 UR24, UR18, 0x15100, URZ ;  /* 0x0001510012187890 */ /* 0x000fe2000fffe03f */
[----:B------:R-:W-:Y:S01]  /*ba30*/  SEL R4, R4, RZ, P1 ;  /* 0x000000ff04047207 */ /* 0x000fe20000800000 */
[----:B------:R-:W-:Y:S01]  /*ba40*/  UIADD3 UR16, UR18, 0x1a100, URZ ;  /* 0x0001a10012107890 */ /* 0x000fe2000fffe03f */
[----:B------:R-:W-:Y:S01]  /*ba50*/  UMOV UR57, UR9 ;  /* 0x0000000900397c82 */ /* 0x000fe20008000000 */
        /* <DEDUP_REMOVED lines=8> */
[----:B------:R1:W-:Y:S01]  /*bae0*/  UTMALDG.3D [UR56], [UR46], desc[UR4] ;  /* 0x000004382e0075b4 */ /* 0x0003e20008011000 */
[----:B------:R-:W-:Y:S01]  /*baf0*/  UMOV UR23, 0x30000 ;  /* 0x0003000000177882 */ /* 0x000fe20000000000 */
[----:B------:R-:W-:Y:S01]  /*bb00*/  UMOV UR33, UR9 ;  /* 0x0000000900217c82 */ /* 0x000fe20008000000 */
[----:B------:R-:W-:Y:S01]  /*bb10*/  UMOV UR34, UR10 ;  /* 0x0000000a00227c82 */ /* 0x000fe20008000000 */
[----:B------:R-:W-:Y:S01]  /*bb20*/  UMOV UR36, UR12 ;  /* 0x0000000c00247c82 */ /* 0x000fe20008000000 */
[----:B------:R-:W-:Y:S01]  /*bb30*/  UMOV UR25, UR9 ;  /* 0x0000000900197c82 */ /* 0x000fe20008000000 */
[----:B------:R-:W-:Y:S01]  /*bb40*/  UMOV UR27, UR35 ;  /* 0x00000023001b7c82 */ /* 0x000fe20008000000 */
[----:B------:R-:W-:Y:S01]  /*bb50*/  UMOV UR28, UR12 ;  /* 0x0000000c001c7c82 */ /* 0x000fe20008000000 */
[----:B0-----:R-:W-:Y:S01]  /*bb60*/  UIADD3 UR8, UR18, 0x1f100, URZ ;  /* 0x0001f10012087890 */ /* 0x001fe2000fffe03f */
[----:B------:R1:W-:Y:S01]  /*bb70*/  UTMALDG.3D [UR48], [UR46], desc[UR4] ;  /* 0x000004302e0075b4 */ /* 0x0003e20008011000 */
        /* <DEDUP_REMOVED lines=8> */
[----:B------:R1:W-:Y:S01]  /*bc00*/  UTMALDG.3D.MULTICAST [UR32], [UR6], UR23, desc[UR4] ;  /* 0x00000420060073b4 */ /* 0x0003e20008011817 */
[----:B------:R1:W-:Y:S01]  /*bc10*/  UTMALDG.3D.MULTICAST [UR24], [UR6], UR23, desc[UR4] ;  /* 0x00000418060073b4 */ /* 0x0003e20008011817 */
[----:B------:R1:W-:Y:S01]  /*bc20*/  UTMALDG.3D.MULTICAST [UR16], [UR6], UR23, desc[UR4] ;  /* 0x00000410060073b4 */ /* 0x0003e20008011817 */
[----:B------:R1:W-:Y:S02]  /*bc30*/  UTMALDG.3D.MULTICAST [UR8], [UR6], UR23, desc[UR4] ;  /* 0x00000408060073b4 */ /* 0x0003e40008011817 */
[----:B-1----:R-:W-:Y:S05]  /*bc40*/  @P2 BRA `(.L_x_205) ;  /* 0xfffffff800b02947 */ /* 0x002fea000383ffff */
.L_x_201:
[----:B------:R-:W-:Y:S05]  /*bc50*/  BSYNC B1 ;  /* 0x0000000000017941 */ /* 0x000fea0003800000 */
.L_x_200:
[----:B------:R-:W-:Y:S01]  /*bc60*/  LOP3.LUT P4, RZ, R9, 0xff, RZ, 0xc0, !PT ;  /* 0x000000ff09ff7812 */ /* 0x000fe2000788c0ff */
[----:B------:R-:W-:Y:S01]  /*bc70*/  VIADD R0, R0, UR38 ;  /* 0x0000002600007c36 */ /* 0x000fe20008000000 */
[----:B------:R-:W-:Y:S01]  /*bc80*/  ULDC.64 UR4, c[0x0][0x650] ;  /* 0x0001940000047ab9 */ /* 0x000fe20000000a00 */
[----:B------:R-:W-:Y:S01]  /*bc90*/  BSSY B1, `(.L_x_206) ;  /* 0x000006f000017945 */ /* 0x000fe20003800000 */
[----:B------:R-:W-:Y:S01]  /*bca0*/  IMAD.MOV.U32 R18, RZ, RZ, -0x1 ;  /* 0xffffffffff127424 */ /* 0x000fe200078e00ff */
[----:B------:R-:W-:Y:S01]  /*bcb0*/  PRMT R9, RZ, 0x7610, R9 ;  /* 0x00007610ff097816 */ /* 0x000fe20000000009 */
[----:B------:R-:W-:Y:S01]  /*bcc0*/  IMAD.MOV.U32 R19, RZ, RZ, -0x1 ;  /* 0xffffffffff137424 */ /* 0x000fe200078e00ff */
[C---:B------:R-:W-:Y:S02]  /*bcd0*/  ISETP.GT.U32.AND P1, PT, R0.reuse, 0x1, PT ;  /* 0x000000010000780c */ /* 0x040fe40003f24070 */
[----:B------:R-:W-:Y:S02]  /*bce0*/  SHF.R.U32.HI R2, RZ, 0x1, R0 ;  /* 0x00000001ff027819 */ /* 0x000fe40000011600 */
[----:B------:R-:W-:-:S02]  /*bcf0*/  LOP3.LUT R0, R0, 0x1, RZ, 0xc0, !PT ;  /* 0x0000000100007812 */ /* 0x000fc400078ec0ff */
[----:B------:R-:W0:Y:S01]  /*bd00*/  @P4 S2R R4, SR_CgaCtaId ;  /* 0x0000000000044919 */ /* 0x000e220000008800 */
[----:B------:R-:W-:Y:S02]  /*bd10*/  @P4 MOV R3, 0x400 ;  /* 0x0000040000034802 */ /* 0x000fe40000000f00 */
[----:B------:R-:W-:-:S04]  /*bd20*/  LOP3.LUT R2, R2, 0x1, RZ, 0xc0, !PT ;  /* 0x0000000102027812 */ /* 0x000fc800078ec0ff */
[----:B------:R-:W-:Y:S02]  /*bd30*/  ISETP.NE.U32.AND P2, PT, R2, 0x1, PT ;  /* 0x000000010200780c */ /* 0x000fe40003f45070 */
[----:B0-----:R-:W-:Y:S01]  /*bd40*/  @P4 LEA R3, R4, R3, 0x18 ;  /* 0x0000000304034211 */ /* 0x001fe200078ec0ff */
[----:B------:R-:W-:-:S03]  /*bd50*/  IMAD.U32 R4, RZ, RZ, UR38 ;  /* 0x00000026ff047e24 */ /* 0x000fc6000f8e00ff */
[----:B------:R0:W-:Y:S01]  /*bd60*/  @P4 SYNCS.ARRIVE.TRANS64.A1T0 RZ, [R3+URZ+0x58], RZ ;  /* 0x000058ff03ff49a7 */ /* 0x0001e2000810003f */
[----:B------:R-:W-:Y:S02]  /*bd70*/  IADD3 R16, P4, R16, UR54, RZ ;  /* 0x0000003610107c10 */ /* 0x000fe4000ff9e0ff */
[----:B------:R-:W-:Y:S02]  /*bd80*/  ISETP.LT.U32.AND P1, PT, R4, 0x2, P1 ;  /* 0x000000020400780c */ /* 0x000fe40000f21070 */
[----:B------:R-:W-:Y:S02]  /*bd90*/  IADD3.X R17, R17, UR37, RZ, P4, !PT ;  /* 0x0000002511117c10 */ /* 0x000fe4000a7fe4ff */
[----:B------:R-:W-:Y:S02]  /*bda0*/  ISETP.GE.U32.AND P4, PT, R16, UR4, PT ;  /* 0x0000000410007c0c */ /* 0x000fe4000bf86070 */
[----:B0-----:R-:W-:Y:S02]  /*bdb0*/  SEL R3, RZ, 0x1, !P1 ;  /* 0x00000001ff037807 */ /* 0x001fe40004800000 */
[----:B------:R-:W-:-:S02]  /*bdc0*/  ISETP.GE.U32.AND.EX P1, PT, R17, UR5, PT, P4 ;  /* 0x0000000511007c0c */ /* 0x000fc4000bf26140 */
[----:B------:R-:W-:-:S04]  /*bdd0*/  ISETP.GT.U32.AND P2, PT, R4, 0x1, !P2 ;  /* 0x000000010400780c */ /* 0x000fc80005744070 */
[----:B------:R-:W-:-:S04]  /*bde0*/  SEL R2, RZ, 0x1, !P2 ;  /* 0x00000001ff027807 */ /* 0x000fc80005000000 */
[--C-:B------:R-:W-:Y:S01]  /*bdf0*/  LOP3.LUT R8, R2, R8, R3.reuse, 0x96, !PT ;  /* 0x0000000802087212 */ /* 0x100fe200078e9603 */
[----:B------:R-:W-:Y:S01]  /*be00*/  IMAD.MOV.U32 R2, RZ, RZ, -0x1 ;  /* 0xffffffffff027424 */ /* 0x000fe200078e00ff */
[----:B------:R-:W-:Y:S01]  /*be10*/  PRMT R3, RZ, 0x7610, R3 ;  /* 0x00007610ff037816 */ /* 0x000fe20000000003 */
[----:B------:R-:W-:Y:S06]  /*be20*/  @P1 BRA `(.L_x_207) ;  /* 0x0000000400541947 */ /* 0x000fec0003800000 */
[----:B------:R-:W0:Y:S01]  /*be30*/  S2UR UR4, SR_CTAID.X ;  /* 0x00000000000479c3 */ /* 0x000e220000002500 */
[----:B------:R-:W-:Y:S01]  /*be40*/  ULDC.64 UR6, c[0x0][0x628] ;  /* 0x00018a0000067ab9 */ /* 0x000fe20000000a00 */
[----:B------:R-:W-:Y:S01]  /*be50*/  ULDC UR5, c[0x0][0x150] ;  /* 0x0000540000057ab9 */ /* 0x000fe20000000800 */
[----:B------:R-:W-:Y:S01]  /*be60*/  ISETP.NE.U32.AND P1, PT, RZ, UR6, PT ;  /* 0x00000006ff007c0c */ /* 0x000fe2000bf25070 */
[----:B------:R-:W-:Y:S01]  /*be70*/  ULDC UR8, c[0x0][0x630] ;  /* 0x00018c0000087ab9 */ /* 0x000fe20000000800 */
[----:B------:R-:W-:Y:S01]  /*be80*/  ULDC UR10, c[0x0][0x154] ;  /* 0x00005500000a7ab9 */ /* 0x000fe20000000800 */
[----:B------:R-:W-:Y:S01]  /*be90*/  IMAD.MOV.U32 R2, RZ, RZ, R16 ;  /* 0x000000ffff027224 */ /* 0x000fe200078e0010 */
[----:B------:R-:W-:Y:S01]  /*bea0*/  ISETP.NE.AND.EX P1, PT, RZ, UR7, PT, P1 ;  /* 0x00000007ff007c0c */ /* 0x000fe2000bf25310 */
[----:B------:R-:W1:Y:S01]  /*beb0*/  S2UR UR9, SR_CTAID.Y ;  /* 0x00000000000979c3 */ /* 0x000e620000002600 */
[----:B0-----:R-:W-:-:S05]  /*bec0*/  I2FP.F32.U32 R3, UR4 ;  /* 0x0000000400037c45 */ /* 0x001fca0008201000 */
[----:B------:R-:W-:Y:S01]  /*bed0*/  FMUL R10, R3, UR5 ;  /* 0x00000005030a7c20 */ /* 0x000fe20008400000 */
[----:B------:R-:W-:-:S05]  /*bee0*/  IMAD.MOV.U32 R3, RZ, RZ, R17 ;  /* 0x000000ffff037224 */ /* 0x000fca00078e0011 */
[----:B------:R-:W-:Y:S05]  /*bef0*/  @!P1 BRA `(.L_x_208) ;  /* 0x0000000000289947 */ /* 0x000fea0003800000 */
[----:B------:R-:W-:Y:S02]  /*bf00*/  ULDC UR5, c[0x0][0x634] ;  /* 0x00018d0000057ab9 */ /* 0x000fe40000000800 */
[----:B------:R-:W-:-:S05]  /*bf10*/  IADD3 R7, P1, R16, UR5, RZ ;  /* 0x0000000510077c10 */ /* 0x000fca000ff3e0ff */
[----:B------:R-:W-:-:S04]  /*bf20*/  IMAD.X R13, RZ, RZ, R17, P1 ;  /* 0x000000ffff0d7224 */ /* 0x000fc800008e0611 */
[----:B------:R-:W-:-:S04]  /*bf30*/  IMAD.WIDE.U32 R4, R13, UR6, RZ ;  /* 0x000000060d047c25 */ /* 0x000fc8000f8e00ff */
[----:B------:R-:W-:-:S04]  /*bf40*/  IMAD.WIDE.U32 R4, P1, R7, UR7, R4 ;  /* 0x0000000707047c25 */ /* 0x000fc8000f820004 */
[----:B------:R-:W-:-:S04]  /*bf50*/  IMAD.WIDE.U32 R6, R7, UR6, RZ ;  /* 0x0000000607067c25 */ /* 0x000fc8000f8e00ff */
[----:B------:R-:W-:Y:S01]  /*bf60*/  IMAD.X R3, RZ, RZ, RZ, P1 ;  /* 0x000000ffff037224 */ /* 0x000fe200008e06ff */
[----:B------:R-:W-:Y:S01]  /*bf70*/  IADD3 RZ, P1, R7, R4, RZ ;  /* 0x0000000407ff7210 */ /* 0x000fe20007f3e0ff */
[----:B------:R-:W-:-:S04]  /*bf80*/  IMAD.MOV.U32 R2, RZ, RZ, R5 ;  /* 0x000000ffff027224 */ /* 0x000fc800078e0005 */
[----:B------:R-:W-:-:S08]  /*bf90*/  IMAD.WIDE.U32.X R2, R13, UR7, R2, P1 ;  /* 0x000000070d027c25 */ /* 0x000fd000088e0402 */
.L_x_208:
[--C-:B------:R-:W-:Y:S01]  /*bfa0*/  SHF.R.U64 R19, R2, UR8, R3.reuse ;  /* 0x0000000802137c19 */ /* 0x100fe20008001203 */
[----:B------:R-:W0:Y:S01]  /*bfb0*/  F2I.U32.TRUNC.NTZ R10, R10 ;  /* 0x0000000a000a7305 */ /* 0x000e22000020f000 */
[----:B------:R-:W-:Y:S01]  /*bfc0*/  SHF.R.U32.HI R2, RZ, UR8, R3 ;  /* 0x00000008ff027c19 */ /* 0x000fe20008011603 */
[----:B------:R-:W-:Y:S01]  /*bfd0*/  ULDC.64 UR6, c[0x0][0x620] ;  /* 0x0001880000067ab9 */ /* 0x000fe20000000a00 */
[----:B------:R-:W-:Y:S01]  /*bfe0*/  IADD3 R5, P1, RZ, -R19, RZ ;  /* 0x80000013ff057210 */ /* 0x000fe20007f3e0ff */
[----:B------:R-:W-:Y:S01]  /*bff0*/  ULDC UR8, c[0x0][0x658] ;  /* 0x0001960000087ab9 */ /* 0x000fe20000000800 */
[----:B-1----:R-:W-:Y:S01]  /*c000*/  I2FP.F32.U32 R4, UR9 ;  /* 0x0000000900047c45 */ /* 0x002fe20008201000 */
[----:B------:R-:W-:Y:S02]  /*c010*/  ULDC UR12, c[0x0][0x648] ;  /* 0x00019200000c7ab9 */ /* 0x000fe40000000800 */
[----:B------:R-:W-:Y:S02]  /*c020*/  IMAD.X R2, RZ, RZ, ~R2, P1 ;  /* 0x000000ffff027224 */ /* 0x000fe400008e0e02 */
[----:B------:R-:W-:Y:S01]  /*c030*/  FMUL R6, R4, UR10 ;  /* 0x0000000a04067c20 */ /* 0x000fe20008400000 */
[----:B------:R-:W-:Y:S01]  /*c040*/  ULDC.64 UR10, c[0x0][0x640] ;  /* 0x00019000000a7ab9 */ /* 0x000fe20000000a00 */
[----:B------:R-:W-:Y:S01]  /*c050*/  IMAD R4, R2, UR6, RZ ;  /* 0x0000000602047c24 */ /* 0x000fe2000f8e02ff */
[----:B------:R-:W-:Y:S01]  /*c060*/  ISETP.NE.U32.AND P1, PT, RZ, UR10, PT ;  /* 0x0000000aff007c0c */ /* 0x000fe2000bf25070 */
[C---:B------:R-:W-:Y:S01]  /*c070*/  IMAD.WIDE.U32 R2, R5.reuse, UR6, R16 ;  /* 0x0000000605027c25 */ /* 0x040fe2000f8e0010 */
[----:B0-----:R-:W-:Y:S01]  /*c080*/  R2UR UR5, R10 ;  /* 0x000000000a0572ca */ /* 0x001fe200000e0000 */
[----:B------:R-:W0:Y:S01]  /*c090*/  F2I.U32.TRUNC.NTZ R6, R6 ;  /* 0x0000000600067305 */ /* 0x000e22000020f000 */
[----:B------:R-:W1:Y:S01]  /*c0a0*/  LDC R10, c[0x0][0x610] ;  /* 0x00018400ff0a7b82 */ /* 0x000e620000000800 */
[----:B------:R-:W-:Y:S01]  /*c0b0*/  IMAD R5, R5, UR7, R4 ;  /* 0x0000000705057c24 */ /* 0x000fe2000f8e0204 */
[----:B------:R-:W-:Y:S01]  /*c0c0*/  ULDC UR6, c[0x0][0x618] ;  /* 0x0001860000067ab9 */ /* 0x000fe20000000800 */
[----:B------:R-:W-:-:S02]  /*c0d0*/  ISETP.NE.AND.EX P1, PT, RZ, UR11, PT, P1 ;  /* 0x0000000bff007c0c */ /* 0x000fc4000bf25310 */
[----:B------:R-:W-:-:S05]  /*c0e0*/  IMAD.IADD R3, R3, 0x1, R5 ;  /* 0x0000000103037824 */ /* 0x000fca00078e0205 */
[--C-:B------:R-:W-:Y:S02]  /*c0f0*/  SHF.R.U64 R12, R2, UR6, R3.reuse ;  /* 0x00000006020c7c19 */ /* 0x100fe40008001203 */
[----:B------:R-:W-:Y:S01]  /*c100*/  SHF.R.U32.HI R3, RZ, UR6, R3 ;  /* 0x00000006ff037c19 */ /* 0x000fe20008011603 */
[----:B------:R-:W-:Y:S01]  /*c110*/  ULDC UR6, c[0x0][0x608] ;  /* 0x0001820000067ab9 */ /* 0x000fe20000000800 */
[----:B0-----:R-:W-:Y:S02]  /*c120*/  R2UR UR7, R6 ;  /* 0x00000000060772ca */ /* 0x001fe400000e0000 */
[--C-:B------:R-:W-:Y:S02]  /*c130*/  SHF.R.U64 R14, R12, UR6, R3.reuse ;  /* 0x000000060c0e7c19 */ /* 0x100fe40008001203 */
[----:B------:R-:W-:Y:S01]  /*c140*/  SHF.R.U32.HI R3, RZ, UR6, R3 ;  /* 0x00000006ff037c19 */ /* 0x000fe20008011603 */
[----:B------:R-:W-:-:S03]  /*c150*/  UIADD3 UR6, -UR5, URZ, URZ ;  /* 0x0000003f05067290 */ /* 0x000fc6000fffe13f */
[--C-:B------:R-:W-:Y:S01]  /*c160*/  SHF.R.U64 R15, R14, UR8, R3.reuse ;  /* 0x000000080e0f7c19 */ /* 0x100fe20008001203 */
[----:B------:R-:W-:Y:S01]  /*c170*/  ULDC UR5, c[0x0][0x144] ;  /* 0x0000510000057ab9 */ /* 0x000fe20000000800 */
[----:B------:R-:W-:-:S03]  /*c180*/  SHF.R.U32.HI R3, RZ, UR8, R3 ;  /* 0x00000008ff037c19 */ /* 0x000fc60008011603 */
[----:B------:R-:W-:Y:S01]  /*c190*/  IMAD.MOV.U32 R2, RZ, RZ, R15 ;  /* 0x000000ffff027224 */ /* 0x000fe200078e000f */
[----:B------:R-:W-:Y:S06]  /*c1a0*/  @!P1 BRA `(.L_x_209) ;  /* 0x0000000000289947 */ /* 0x000fec0003800000 */
        /* <DEDUP_REMOVED lines=10> */
.L_x_209:
[----:B------:R-:W-:Y:S01]  /*c250*/  UISETP.NE.AND UP0, UPT, UR45, URZ, UPT ;  /* 0x0000003f2d00728c */ /* 0x000fe2000bf05270 */
[----:B------:R-:W-:Y:S01]  /*c260*/  SHF.R.U64 R3, R2, UR12, R3 ;  /* 0x0000000c02037c19 */ /* 0x000fe20008001203 */
[----:B------:R-:W-:Y:S01]  /*c270*/  UIADD3 UR7, -UR7, URZ, URZ ;  /* 0x0000003f07077290 */ /* 0x000fe2000fffe13f */
[----:B------:R-:W-:Y:S01]  /*c280*/  LOP3.LUT R2, R14, UR22, RZ, 0xc0, !PT ;  /* 0x000000160e027c12 */ /* 0x000fe2000f8ec0ff */
[----:B------:R-:W-:Y:S01]  /*c290*/  UIMAD UR4, UR5, UR6, UR4 ;  /* 0x00000006050472a4 */ /* 0x000fe2000f8e0204 */
[----:B------:R-:W-:Y:S01]  /*c2a0*/  LOP3.LUT R5, R12, UR13, RZ, 0xc0, !PT ;  /* 0x0000000d0c057c12 */ /* 0x000fe2000f8ec0ff */
[----:B------:R-:W-:Y:S01]  /*c2b0*/  IMAD.MOV R4, RZ, RZ, -R3 ;  /* 0x000000ffff047224 */ /* 0x000fe200078e0a03 */
[----:B------:R-:W-:Y:S01]  /*c2c0*/  ULDC UR5, c[0x0][0x148] ;  /* 0x0000520000057ab9 */ /* 0x000fe20000000800 */
[----:B------:R-:W-:Y:S01]  /*c2d0*/  IMAD R3, R3, UR21, R2 ;  /* 0x0000001503037c24 */ /* 0x000fe2000f8e0202 */
[----:B------:R-:W-:Y:S02]  /*c2e0*/  PLOP3.LUT P1, PT, PT, PT, UP0, 0x80, 0x0 ;  /* 0x000000000000781c */ /* 0x000fe40003f2f008 */
[----:B------:R-:W-:-:S03]  /*c2f0*/  @UP0 UIMAD UR4, UR5, UR7, UR9 ;  /* 0x00000007050402a4 */ /* 0x000fc6000f8e0209 */
[----:B------:R-:W-:Y:S02]  /*c300*/  ULDC UR5, c[0x0][0x638] ;  /* 0x00018e0000057ab9 */ /* 0x000fe40000000800 */
[----:B------:R-:W-:Y:S02]  /*c310*/  IMAD R2, R4, UR5, R15 ;  /* 0x0000000504027c24 */ /* 0x000fe4000f8e020f */
[----:B-1----:R-:W-:Y:S01]  /*c320*/  IMAD R10, R3, R10, UR4 ;  /* 0x00000004030a7e24 */ /* 0x002fe2000f8e020a */
[----:B------:R-:W-:Y:S01]  /*c330*/  ULDC UR4, c[0x0][0x600] ;  /* 0x0001800000047ab9 */ /* 0x000fe20000000800 */
[----:B------:R-:W-:Y:S02]  /*c340*/  IMAD.MOV.U32 R3, RZ, RZ, 0x1 ;  /* 0x00000001ff037424 */ /* 0x000fe400078e00ff */
[----:B------:R-:W-:-:S05]  /*c350*/  IMAD R5, R2, UR4, R5 ;  /* 0x0000000402057c24 */ /* 0x000fca000f8e0205 */
[----:B------:R-:W-:Y:S02]  /*c360*/  SEL R2, R5, R10, !P1 ;  /* 0x0000000a05027207 */ /* 0x000fe40004800000 */
[----:B------:R-:W-:-:S07]  /*c370*/  SEL R18, R10, R5, !P1 ;  /* 0x000000050a127207 */ /* 0x000fce0004800000 */
.L_x_207:
[----:B------:R-:W-:Y:S05]  /*c380*/  BSYNC B1 ;  /* 0x0000000000017941 */ /* 0x000fea0003800000 */
.L_x_206:
[----:B------:R-:W-:-:S13]  /*c390*/  LOP3.LUT P1, RZ, R3, 0xff, RZ, 0xc0, !PT ;  /* 0x000000ff03ff7812 */ /* 0x000fda000782c0ff */
[----:B------:R-:W-:Y:S05]  /*c3a0*/  @P1 BRA `(.L_x_210) ;  /* 0xfffffff000a01947 */ /* 0x000fea000383ffff */
[----:B------:R-:W-:Y:S05]  /*c3b0*/  BSYNC B0 ;  /* 0x0000000000007941 */ /* 0x000fea0003800000 */
.L_x_198:
[----:B------:R-:W-:-:S03]  /*c3c0*/  UMOV UR4, 0xffffffff ;  /* 0xffffffff00047882 */ /* 0x000fc60000000000 */
[----:B------:R-:W-:Y:S05]  /*c3d0*/  BRA.DIV UR4, `(.L_x_211) ;  /* 0x0000000204fc7947 */ /* 0x000fea000b800000 */
[----:B------:R-:W-:-:S13]  /*c3e0*/  ELECT P6, URZ, PT ;  /* 0x00000000003f782f */ /* 0x000fda00038c0000 */
.L_x_225:
[----:B------:R-:W-:Y:S04]  /*c3f0*/  BSSY B0, `(.L_x_212) ;  /* 0x000001a000007945 */ /* 0x000fe80003800000 */
[----:B------:R-:W-:Y:S05]  /*c400*/  @!P6 BRA `(.L_x_213) ;  /* 0x000000000060e947 */ /* 0x000fea0003800000 */
[----:B------:R-:W-:-:S04]  /*c410*/  ULOP3.LUT UR4, UR39, 0x2, URZ, 0xfc, !UPT ;  /* 0x0000000227047892 */ /* 0x000fc8000f8efc3f */
[----:B------:R-:W-:-:S06]  /*c420*/  UISETP.NE.AND UP0, UPT, UR4, 0x3, UPT ;  /* 0x000000030400788c */ /* 0x000fcc000bf05270 */
[----:B------:R-:W-:-:S13]  /*c430*/  PLOP3.LUT P0, PT, PT, PT, UP0, 0x80, 0x0 ;  /* 0x000000000000781c */ /* 0x000fda0003f0f008 */
[----:B------:R-:W-:Y:S05]  /*c440*/  @!P0 BRA `(.L_x_214) ;  /* 0x0000000000048947 */ /* 0x000fea0003800000 */
[----:B------:R-:W-:Y:S01]  /*c450*/  BPT.TRAP 0x1 ;  /* 0x000000040000795c */ /* 0x000fe20000300000 */
.L_x_214:
[----:B------:R-:W0:Y:S01]  /*c460*/  S2R R3, SR_CgaCtaId ;  /* 0x0000000000037919 */ /* 0x000e220000008800 */
[----:B------:R-:W-:-:S04]  /*c470*/  MOV R2, 0x400 ;  /* 0x0000040000027802 */ /* 0x000fc80000000f00 */
[----:B0-----:R-:W-:Y:S02]  /*c480*/  LEA R3, R3, R2, 0x18 ;  /* 0x0000000203037211 */ /* 0x001fe400078ec0ff */
[----:B------:R-:W-:-:S03]  /*c490*/  SHF.L.U32 R2, R8, 0x1f, RZ ;  /* 0x0000001f08027819 */ /* 0x000fc600000006ff */
[----:B------:R-:W-:-:S04]  /*c4a0*/  VIADD R3, R3, 0x10 ;  /* 0x0000001003037836 */ /* 0x000fc80000000000 */
[C---:B------:R-:W-:Y:S02]  /*c4b0*/  IMAD R7, R0.reuse, 0x8, R3 ;  /* 0x0000000800077824 */ /* 0x040fe400078e0203 */
[----:B------:R-:W-:Y:S02]  /*c4c0*/  VIADD R0, R0, 0x1 ;  /* 0x0000000100007836 */ /* 0x000fe40000000000 */
[----:B------:R-:W0:Y:S03]  /*c4d0*/  SYNCS.PHASECHK.TRANS64.TRYWAIT P0, [R7+URZ], R2 ;  /* 0x00000002070075a7 */ /* 0x000e26000800017f */
[----:B------:R-:W-:-:S04]  /*c4e0*/  ISETP.NE.AND P1, PT, R0, 0x2, PT ;  /* 0x000000020000780c */ /* 0x000fc80003f25270 */
[----:B------:R-:W-:Y:S02]  /*c4f0*/  SEL R5, RZ, 0x1, P1 ;  /* 0x00000001ff057807 */ /* 0x000fe40000800000 */
[----:B------:R-:W-:Y:S02]  /*c500*/  SEL R0, R0, RZ, P1 ;  /* 0x000000ff00007207 */ /* 0x000fe40000800000 */
[----:B------:R-:W-:Y:S01]  /*c510*/  LOP3.LUT R5, R8, R5, RZ, 0x3c, !PT ;  /* 0x0000000508057212 */ /* 0x000fe200078e3cff */
[----:B0-----:R-:W-:Y:S06]  /*c520*/  @!P0 BRA `(.L_x_215) ;  /* 0x0000000000c88947 */ /* 0x001fec0003800000 */
.L_x_226:
[----:B------:R-:W-:Y:S01]  /*c530*/  IMAD R3, R0, 0x8, R3 ;  /* 0x0000000800037824 */ /* 0x000fe200078e0203 */
[----:B------:R-:W-:-:S07]  /*c540*/  SHF.L.U32 R0, R5, 0x1f, RZ ;  /* 0x0000001f05007819 */ /* 0x000fce00000006ff */
.L_x_216:
[----:B-1----:R1:W2:Y:S02]  /*c550*/  SYNCS.PHASECHK.TRANS64.TRYWAIT P0, [R3+URZ], R0 ;  /* 0x00000000030075a7 */ /* 0x0022a4000800017f */
[----:B--2---:R-:W-:Y:S05]  /*c560*/  @!P0 NANOSLEEP.SYNCS 0x989680 ;  /* 0x009896800000895d */ /* 0x004fea0003900000 */
[----:B------:R-:W2:Y:S02]  /*c570*/  @!P0 SYNCS.PHASECHK.TRANS64 P0, [R3+URZ], R0 ;  /* 0x00000000030085a7 */ /* 0x000ea4000800007f */
[----:B--2---:R-:W-:Y:S05]  /*c580*/  @!P0 BRA `(.L_x_216) ;  /* 0xfffffffc00f08947 */ /* 0x004fea000383ffff */
.L_x_213:
[----:B------:R-:W-:Y:S05]  /*c590*/  BSYNC B0 ;  /* 0x0000000000007941 */ /* 0x000fea0003800000 */
.L_x_212:
[----:B------:R-:W-:Y:S05]  /*c5a0*/  EXIT ;  /* 0x000000000000794d */ /* 0x000fea0003800000 */
.L_x_18:
[----:B0-----:R0:W1:Y:S02]  /*c5b0*/  SYNCS.PHASECHK.TRANS64.TRYWAIT P0, [R113+URZ+-0x8], R0 ;  /* 0xfffff800710075a7 */ /* 0x001064000800017f */
[----:B-1----:R-:W-:Y:S05]  /*c5c0*/  @!P0 NANOSLEEP.SYNCS 0x989680 ;  /* 0x009896800000895d */ /* 0x002fea0003900000 */
[----:B------:R-:W1:Y:S02]  /*c5d0*/  @!P0 SYNCS.PHASECHK.TRANS64 P0, [R113+URZ+-0x8], R0 ;  /* 0xfffff800710085a7 */ /* 0x000e64000800007f */
[----:B-1----:R-:W-:Y:S05]  /*c5e0*/  @!P0 BRA `(.L_x_18) ;  /* 0xfffffffc00f08947 */ /* 0x002fea000383ffff */
[----:B------:R-:W-:Y:S05]  /*c5f0*/  BRA `(.L_x_217) ;  /* 0xffffff5000987947 */ /* 0x000fea000383ffff */
.L_x_23:
[----:B-1----:R1:W2:Y:S02]  /*c600*/  SYNCS.PHASECHK.TRANS64.TRYWAIT P1, [R3+URZ], R0 ;  /* 0x00000000030075a7 */ /* 0x0022a4000802017f */
[----:B--2---:R-:W-:Y:S05]  /*c610*/  @!P1 NANOSLEEP.SYNCS 0x989680 ;  /* 0x009896800000995d */ /* 0x004fea0003900000 */
[----:B------:R-:W2:Y:S02]  /*c620*/  @!P1 SYNCS.PHASECHK.TRANS64 P1, [R3+URZ], R0 ;  /* 0x00000000030095a7 */ /* 0x000ea4000802007f */
[----:B--2---:R-:W-:Y:S05]  /*c630*/  @!P1 BRA `(.L_x_23) ;  /* 0xfffffffc00f09947 */ /* 0x004fea000383ffff */
[----:B------:R-:W-:Y:S05]  /*c640*/  BRA `(.L_x_22) ;  /* 0xffffff5400107947 */ /* 0x000fea000383ffff */
.L_x_28:
[----:B-1----:R-:W-:-:S04]  /*c650*/  IMAD.U32 R5, RZ, RZ, UR4 ;  /* 0x00000004ff057e24 */ /* 0x002fc8000f8e00ff */
[----:B------:R1:W2:Y:S03]  /*c660*/  SYNCS.PHASECHK.TRANS64.TRYWAIT P1, [R5+URZ], R4 ;  /* 0x00000004050075a7 */ /* 0x0002a6000802017f */
[----:B--2---:R-:W-:Y:S05]  /*c670*/  @!P1 NANOSLEEP.SYNCS 0x989680 ;  /* 0x009896800000995d */ /* 0x004fea0003900000 */
[----:B------:R-:W2:Y:S02]  /*c680*/  @!P1 SYNCS.PHASECHK.TRANS64 P1, [R5+URZ], R4 ;  /* 0x00000004050095a7 */ /* 0x000ea4000802007f */
[----:B--2---:R-:W-:Y:S05]  /*c690*/  @!P1 BRA `(.L_x_28) ;  /* 0xfffffffc00ec9947 */ /* 0x004fea000383ffff */
[----:B------:R-:W-:Y:S05]  /*c6a0*/  BRA `(.L_x_27) ;  /* 0xffffff7400307947 */ /* 0x000fea000383ffff */
.L_x_34:
[----:B0-----:R0:W1:Y:S02]  /*c6b0*/  SYNCS.PHASECHK.TRANS64.TRYWAIT P0, [R113+URZ+0x8], R0 ;  /* 0x00000800710075a7 */ /* 0x001064000800017f */
[----:B-1----:R-:W-:Y:S05]  /*c6c0*/  @!P0 NANOSLEEP.SYNCS 0x989680 ;  /* 0x009896800000895d */ /* 0x002fea0003900000 */
[----:B------:R-:W1:Y:S02]  /*c6d0*/  @!P0 SYNCS.PHASECHK.TRANS64 P0, [R113+URZ+0x8], R0 ;  /* 0x00000800710085a7 */ /* 0x000e64000800007f */
[----:B-1----:R-:W-:Y:S05]  /*c6e0*/  @!P0 BRA `(.L_x_34) ;  /* 0xfffffffc00f08947 */ /* 0x002fea000383ffff */
[----:B------:R-:W-:Y:S05]  /*c6f0*/  BRA `(.L_x_218) ;  /* 0xffffff94009c7947 */ /* 0x000fea000383ffff */
.L_x_199:
[----:B------:R-:W-:Y:S01]  /*c700*/  BSSY B1, `(.L_x_219) ;  /* 0x0000006000017945 */ /* 0x000fe20003800000 */
[----:B------:R-:W-:-:S07]  /*c710*/  IMAD.MOV.U32 R15, RZ, RZ, -0x1 ;  /* 0xffffffffff0f7424 */ /* 0x000fce00078e00ff */
[----:B-----5:R-:W-:Y:S05]  /*c720*/  WARPSYNC.COLLECTIVE R15, `(.L_x_220) ;  /* 0x000000000f0c7348 */ /* 0x020fea0003c00000 */
[----:B------:R-:W-:Y:S02]  /*c730*/  ELECT P6, UR62, PT ;  /* 0x00000000003e782f */ /* 0x000fe400038c0000 */
[----:B------:R-:W-:Y:S01]  /*c740*/  MOV R14, UR62 ;  /* 0x0000003e000e7c02 */ /* 0x000fe20008000f00 */
[----:B-----5:R-:W-:Y:S10]  /*c750*/  ENDCOLLECTIVE ;  /* 0x000000000000791b */ /* 0x020ff40003800000 */
.L_x_220:
[----:B------:R-:W-:Y:S05]  /*c760*/  BSYNC B1 ;  /* 0x0000000000017941 */ /* 0x000fea0003800000 */
.L_x_219:
[----:B------:R-:W-:Y:S05]  /*c770*/  BRA `(.L_x_221) ;  /* 0xffffffec00b87947 */ /* 0x000fea000383ffff */
.L_x_202:
[----:B0-----:R0:W1:Y:S02]  /*c780*/  SYNCS.PHASECHK.TRANS64.TRYWAIT P1, [R10+URZ+0x10], R3 ;  /* 0x000010030a0075a7 */ /* 0x001064000802017f */
[----:B-1----:R-:W-:Y:S05]  /*c790*/  @!P1 NANOSLEEP.SYNCS 0x989680 ;  /* 0x009896800000995d */ /* 0x002fea0003900000 */
[----:B------:R-:W1:Y:S02]  /*c7a0*/  @!P1 SYNCS.PHASECHK.TRANS64 P1, [R10+URZ+0x10], R3 ;  /* 0x000010030a0095a7 */ /* 0x000e64000802007f */
[----:B-1----:R-:W-:Y:S05]  /*c7b0*/  @!P1 BRA `(.L_x_202) ;  /* 0xfffffffc00f09947 */ /* 0x002fea000383ffff */
[----:B------:R-:W-:Y:S05]  /*c7c0*/  BRA `(.L_x_222) ;  /* 0xffffffec00f07947 */ /* 0x000fea000383ffff */
.L_x_211:
[----:B------:R-:W-:Y:S01]  /*c7d0*/  BSSY B0, `(.L_x_223) ;  /* 0x0000006000007945 */ /* 0x000fe20003800000 */
[----:B------:R-:W-:-:S07]  /*c7e0*/  IMAD.MOV.U32 R15, RZ, RZ, -0x1 ;  /* 0xffffffffff0f7424 */ /* 0x000fce00078e00ff */
[----:B-----5:R-:W-:Y:S05]  /*c7f0*/  WARPSYNC.COLLECTIVE R15, `(.L_x_224) ;  /* 0x000000000f0c7348 */ /* 0x020fea0003c00000 */
[----:B------:R-:W-:Y:S02]  /*c800*/  ELECT P6, UR62, PT ;  /* 0x00000000003e782f */ /* 0x000fe400038c0000 */
[----:B------:R-:W-:Y:S01]  /*c810*/  MOV R14, UR62 ;  /* 0x0000003e000e7c02 */ /* 0x000fe20008000f00 */
[----:B-----5:R-:W-:Y:S10]  /*c820*/  ENDCOLLECTIVE ;  /* 0x000000000000791b */ /* 0x020ff40003800000 */
.L_x_224:
[----:B------:R-:W-:Y:S05]  /*c830*/  BSYNC B0 ;  /* 0x0000000000007941 */ /* 0x000fea0003800000 */
.L_x_223:
[----:B------:R-:W-:Y:S05]  /*c840*/  BRA `(.L_x_225) ;  /* 0xfffffff800e87947 */ /* 0x000fea000383ffff */
.L_x_215:
[----:B0-----:R0:W1:Y:S02]  /*c850*/  SYNCS.PHASECHK.TRANS64.TRYWAIT P0, [R7+URZ], R2 ;  /* 0x00000002070075a7 */ /* 0x001064000800017f */
[----:B-1----:R-:W-:Y:S05]  /*c860*/  @!P0 NANOSLEEP.SYNCS 0x989680 ;  /* 0x009896800000895d */ /* 0x002fea0003900000 */
[----:B------:R-:W1:Y:S02]  /*c870*/  @!P0 SYNCS.PHASECHK.TRANS64 P0, [R7+URZ], R2 ;  /* 0x00000002070085a7 */ /* 0x000e64000800007f */
[----:B-1----:R-:W-:Y:S05]  /*c880*/  @!P0 BRA `(.L_x_215) ;  /* 0xfffffffc00f08947 */ /* 0x002fea000383ffff */
[----:B------:R-:W-:Y:S05]  /*c890*/  BRA `(.L_x_226) ;  /* 0xfffffffc00247947 */ /* 0x000fea000383ffff */
.L_x_227:
[----:B------:R-:W-:-:S00]  /*c8a0*/  BRA `(.L_x_227) ;  /* 0xfffffffc00fc7947 */ /* 0x000fc0000383ffff */
[----:B------:R-:W-:-:S00]  /*c8b0*/  NOP ;  /* 0x0000000000007918 */ /* 0x000fc00000000000 */
        /* <DEDUP_REMOVED lines=12> */
.L_x_228:


//--------------------- .nv.global.init           --------------------------
	.section	.nv.global.init,"aw",@progbits
.nv.global.init:
	.type		$str$22,@object
	.size		$str$22,($str$23 - $str$22)
$str$22:
        /*0000*/ 	.byte	0x6b, 0x5f, 0x74, 0x69, 0x6c, 0x65, 0x5f, 0x63, 0x6f, 0x75, 0x6e, 0x74, 0x20, 0x3e, 0x3d, 0x20
        /*0010*/ 	.byte	0x31, 0x00
	.type		$str$23,@object
	.size		$str$23,(__unnamed_1 - $str$23)
$str$23:
        /*0012*/ 	.byte	0x2f, 0x74, 0x6d, 0x70, 0x2f, 0x63, 0x75, 0x74, 0x6c, 0x61, 0x73, 0x73, 0x5f, 0x73, 0x77, 0x65
        /*0022*/ 	.byte	0x65, 0x70, 0x5f, 0x73, 0x72, 0x63, 0x2f, 0x69, 0x6e, 0x63, 0x6c, 0x75, 0x64, 0x65, 0x2f, 0x63
        /*0032*/ 	.byte	0x75, 0x74, 0x6c, 0x61, 0x73, 0x73, 0x2f, 0x67, 0x65, 0x6d, 0x6d, 0x2f, 0x63, 0x6f, 0x6c, 0x6c
        /*0042*/ 	.byte	0x65, 0x63, 0x74, 0x69, 0x76, 0x65, 0x2f, 0x73, 0x6d, 0x39, 0x30, 0x5f, 0x6d, 0x6d, 0x61, 0x5f
        /*0052*/ 	.byte	0x74, 0x6d, 0x61, 0x5f, 0x67, 0x6d, 0x6d, 0x61, 0x5f, 0x73, 0x73, 0x5f, 0x77, 0x61, 0x72, 0x70
        /*0062*/ 	.byte	0x73, 0x70, 0x65, 0x63, 0x69, 0x61, 0x6c, 0x69, 0x7a, 0x65, 0x64, 0x2e, 0x68, 0x70, 0x70, 0x00
	.type		__unnamed_1,@object
	.size		__unnamed_1,(.L_0 - __unnamed_1)
__unnamed_1:
        /*0072*/ 	.byte	0x76, 0x6f, 0x69, 0x64, 0x20, 0x63, 0x75, 0x74, 0x6c, 0x61, 0x73, 0x73, 0x3a, 0x3a, 0x67, 0x65
        /* <DEDUP_REMOVED lines=180> */
        /*0bc2*/ 	.byte	0x00
.L_0:


//--------------------- .nv.shared._ZN7cutlass13device_kernelINS_4gemm6kernel13GemmUniversalIN4cute5tupleIJiiiiEEENS1_10collective13CollectiveMmaINS1_34MainloopSm90TmaGmmaWarpSpecializedILi2ENS5_IJNS4_1CILi2EEENSA_ILi1EEESC_EEENS1_32KernelTmaWarpSpecializedPingpongEEENS5_IJNSA_ILi64EEENSA_ILi160EEENSA_ILi256EEEEEENS_6half_tENS5_IJlSC_lEEESK_SL_NS4_8TiledMMAINS4_8MMA_AtomIJNS4_4SM904GMMA25MMA_64x32x16_F32F16F16_SSILNSP_5MajorE0ELSR_0ELNSP_7ScaleInE1ELSS_1EEEEEENS4_6LayoutINS5_IJSC_SC_SC_EEENS5_IJNSA_ILi0EEESX_SX_EEEEENS5_IJNS4_10UnderscoreES10_S10_EEEEENS4_13SM90_TMA_LOADENS4_14ComposedLayoutINS4_7SwizzleILi3ELi4ELi3EEENS4_18smem_ptr_flag_bitsILi16EEENSV_INS5_IJNSA_ILi8EEESG_EEENS5_IJSG_SC_EEEEEEEvNS4_8identityENS4_23SM90_TMA_LOAD_MULTICASTES1D_vS1E_EENS_8epilogue10collective6detail29Sm90TmaWarpSpecializedAdapterINS1I_15DefaultEpilogueISK_SL_SL_NS1H_6thread17LinearCombinationISK_Li1EffLNS1M_9ScaleType4KindE0ELNS_15FloatRoundStyleE2ESK_EENS1_15EpilogueDefaultEEEEEvvEEEEvNT_6ParamsE --------------------------
	.section	.nv.shared._ZN7cutlass13device_kernelINS_4gemm6kernel13GemmUniversalIN4cute5tupleIJiiiiEEENS1_10collective13CollectiveMmaINS1_34MainloopSm90TmaGmmaWarpSpecializedILi2ENS5_IJNS4_1CILi2EEENSA_ILi1EEESC_EEENS1_32KernelTmaWarpSpecializedPingpongEEENS5_IJNSA_ILi64EEENSA_ILi160EEENSA_ILi256EEEEEENS_6half_tENS5_IJlSC_lEEESK_SL_NS4_8TiledMMAINS4_8MMA_AtomIJNS4_4SM904GMMA25MMA_64x32x16_F32F16F16_SSILNSP_5MajorE0ELSR_0ELNSP_7ScaleInE1ELSS_1EEEEEENS4_6LayoutINS5_IJSC_SC_SC_EEENS5_IJNSA_ILi0EEESX_SX_EEEEENS5_IJNS4_10UnderscoreES10_S10_EEEEENS4_13SM90_TMA_LOADENS4_14ComposedLayoutINS4_7SwizzleILi3ELi4ELi3EEENS4_18smem_ptr_flag_bitsILi16EEENSV_INS5_IJNSA_ILi8EEESG_EEENS5_IJSG_SC_EEEEEEEvNS4_8identityENS4_23SM90_TMA_LOAD_MULTICASTES1D_vS1E_EENS_8epilogue10collective6detail29Sm90TmaWarpSpecializedAdapterINS1I_15DefaultEpilogueISK_SL_SL_NS1H_6thread17LinearCombinationISK_Li1EffLNS1M_9ScaleType4KindE0ELNS_15FloatRoundStyleE2ESK_EENS1_15EpilogueDefaultEEEEEvvEEEEvNT_6ParamsE,"aw",@nobits
	.sectionflags	@""
	.align	16
	.zero		1024


//--------------------- .nv.shared.reserved.0     --------------------------
	.section	.nv.shared.reserved.0,"aw",@nobits
	.weak		__nv_reservedSMEM_offset_0_alias
	.size		__nv_reservedSMEM_offset_0_alias, 0, 0
	.other		__nv_reservedSMEM_offset_0_alias,@"STO_CUDA_RESERVED_SHARED STV_DEFAULT"
__nv_reservedSMEM_offset_0_alias:
	.zero		0


//--------------------- .nv.global                --------------------------
	.section	.nv.global,"aw",@nobits
.nv.global:
	.type		_ZN39_INTERNAL_7cb6661b_4_k_cu_c93c1a6c_59944cute1_E,@object
	.size		_ZN39_INTERNAL_7cb6661b_4_k_cu_c93c1a6c_59944cute1_E,(_ZN39_INTERNAL_7cb6661b_4_k_cu_c93c1a6c_59944cuda3std3__45__cpo6cbeginE - _ZN39_INTERNAL_7cb6661b_4_k_cu_c93c1a6c_59944cute1_E)
_ZN39_INTERNAL_7cb6661b_4_k_cu_c93c1a6c_59944cute1_E:
	.zero		1
	.type		_ZN39_INTERNAL_7cb6661b_4_k_cu_c93c1a6c_59944cuda3std3__45__cpo6cbeginE,@object
	.size		_ZN39_INTERNAL_7cb6661b_4_k_cu_c93c1a6c_59944cuda3std3__45__cpo6cbeginE,(_ZN39_INTERNAL_7cb6661b_4_k_cu_c93c1a6c_59944cuda3std3__48in_placeE - _ZN39_INTERNAL_7cb6661b_4_k_cu_c93c1a6c_59944cuda3std3__45__cpo6cbeginE)
_ZN39_INTERNAL_7cb6661b_4_k_cu_c93c1a6c_59944cuda3std3__45__cpo6cbeginE:
	.zero		1
	.type		_ZN39_INTERNAL_7cb6661b_4_k_cu_c93c1a6c_59944cuda3std3__48in_placeE,@object
	.size		_ZN39_INTERNAL_7cb6661b_4_k_cu_c93c1a6c_59944cuda3std3__48in_placeE,(_ZN39_INTERNAL_7cb6661b_4_k_cu_c93c1a6c_59944cuda3std6ranges3__45__cpo9iter_moveE - _ZN39_INTERNAL_7cb6661b_4_k_cu_c93c1a6c_59944cuda3std3__48in_placeE)
_ZN39_INTERNAL_7cb6661b_4_k_cu_c93c1a6c_59944cuda3std3__48in_placeE:
	.zero		1
	.type		_ZN39_INTERNAL_7cb6661b_4_k_cu_c93c1a6c_59944cuda3std6ranges3__45__cpo9iter_moveE,@object
	.size		_ZN39_INTERNAL_7cb6661b_4_k_cu_c93c1a6c_59944cuda3std6ranges3__45__cpo9iter_moveE,(_ZN39_INTERNAL_7cb6661b_4_k_cu_c93c1a6c_59944cuda3std3__45__cpo5beginE - _ZN39_INTERNAL_7cb6661b_4_k_cu_c93c1a6c_59944cuda3std6ranges3__45__cpo9iter_moveE)
_ZN39_INTERNAL_7cb6661b_4_k_cu_c93c1a6c_59944cuda3std6ranges3__45__cpo9iter_moveE:
	.zero		1
	.type		_ZN39_INTERNAL_7cb6661b_4_k_cu_c93c1a6c_59944cuda3std3__45__cpo5beginE,@object
	.size		_ZN39_INTERNAL_7cb6661b_4_k_cu_c93c1a6c_59944cuda3std3__45__cpo5beginE,(_ZN39_INTERNAL_7cb6661b_4_k_cu_c93c1a6c_59944cuda3std3__441_GLOBAL__N__7cb6661b_4_k_cu_c93c1a6c_59946ignoreE - _ZN39_INTERNAL_7cb6661b_4_k_cu_c93c1a6c_59944cuda3std3__45__cpo5beginE)
_ZN39_INTERNAL_7cb6661b_4_k_cu_c93c1a6c_59944cuda3std3__45__cpo5beginE:
	.zero		1
	.type		_ZN39_INTERNAL_7cb6661b_4_k_cu_c93c1a6c_59944cuda3std3__441_GLOBAL__N__7cb6661b_4_k_cu_c93c1a6c_59946ignoreE,@object
	.size		_ZN39_INTERNAL_7cb6661b_4_k_cu_c93c1a6c_59944cuda3std3__441_GLOBAL__N__7cb6661b_4_k_cu_c93c1a6c_59946ignoreE,(_ZN39_INTERNAL_7cb6661b_4_k_cu_c93c1a6c_59944cute7productE - _ZN39_INTERNAL_7cb6661b_4_k_cu_c93c1a6c_59944cuda3std3__441_GLOBAL__N__7cb6661b_4_k_cu_c93c1a6c_59946ignoreE)
_ZN39_INTERNAL_7cb6661b_4_k_cu_c93c1a6c_59944cuda3std3__441_GLOBAL__N__7cb6661b_4_k_cu_c93c1a6c_59946ignoreE:
	.zero		1
	.type		_ZN39_INTERNAL_7cb6661b_4_k_cu_c93c1a6c_59944cute7productE,@object
	.size		_ZN39_INTERNAL_7cb6661b_4_k_cu_c93c1a6c_59944cute7productE,(_ZN39_INTERNAL_7cb6661b_4_k_cu_c93c1a6c_59944cuda3std3__45__cpo3endE - _ZN39_INTERNAL_7cb6661b_4_k_cu_c93c1a6c_59944cute7productE)
_ZN39_INTERNAL_7cb6661b_4_k_cu_c93c1a6c_59944cute7productE:
	.zero		1
	.type		_ZN39_INTERNAL_7cb6661b_4_k_cu_c93c1a6c_59944cuda3std3__45__cpo3endE,@object
	.size		_ZN39_INTERNAL_7cb6661b_4_k_cu_c93c1a6c_59944cuda3std3__45__cpo3endE,(_ZN39_INTERNAL_7cb6661b_4_k_cu_c93c1a6c_59944cuda3std3__419piecewise_constructE - _ZN39_INTERNAL_7cb6661b_4_k_cu_c93c1a6c_59944cuda3std3__45__cpo3endE)
_ZN39_INTERNAL_7cb6661b_4_k_cu_c93c1a6c_59944cuda3std3__45__cpo3endE:
	.zero		1
	.type		_ZN39_INTERNAL_7cb6661b_4_k_cu_c93c1a6c_59944cuda3std3__419piecewise_constructE,@object
	.size		_ZN39_INTERNAL_7cb6661b_4_k_cu_c93c1a6c_59944cuda3std3__419piecewise_constructE,(_ZN39_INTERNAL_7cb6661b_4_k_cu_c93c1a6c_59944cuda3std3__45__cpo4cendE - _ZN39_INTERNAL_7cb6661b_4_k_cu_c93c1a6c_59944cuda3std3__419piecewise_constructE)
_ZN39_INTERNAL_7cb6661b_4_k_cu_c93c1a6c_59944cuda3std3__419piecewise_constructE:
	.zero		1
	.type		_ZN39_INTERNAL_7cb6661b_4_k_cu_c93c1a6c_59944cuda3std3__45__cpo4cendE,@object
	.size		_ZN39_INTERNAL_7cb6661b_4_k_cu_c93c1a6c_59944cuda3std3__45__cpo4cendE,(_ZN39_INTERNAL_7cb6661b_4_k_cu_c93c1a6c_59944cuda3std6ranges3__45__cpo4swapE - _ZN39_INTERNAL_7cb6661b_4_k_cu_c93c1a6c_59944cuda3std3__45__cpo4cendE)
_ZN39_INTERNAL_7cb6661b_4_k_cu_c93c1a6c_59944cuda3std3__45__cpo4cendE:
	.zero		1
	.type		_ZN39_INTERNAL_7cb6661b_4_k_cu_c93c1a6c_59944cuda3std6ranges3__45__cpo4swapE,@object
	.size		_ZN39_INTERNAL_7cb6661b_4_k_cu_c93c1a6c_59944cuda3std6ranges3__45__cpo4swapE,(.L_8 - _ZN39_INTERNAL_7cb6661b_4_k_cu_c93c1a6c_59944cuda3std6ranges3__45__cpo4swapE)
_ZN39_INTERNAL_7cb6661b_4_k_cu_c93c1a6c_59944cuda3std6ranges3__45__cpo4swapE:
	.zero		1
.L_8:


//--------------------- .nv.constant0._ZN7cutlass13device_kernelINS_4gemm6kernel13GemmUniversalIN4cute5tupleIJiiiiEEENS1_10collective13CollectiveMmaINS1_34MainloopSm90TmaGmmaWarpSpecializedILi2ENS5_IJNS4_1CILi2EEENSA_ILi1EEESC_EEENS1_32KernelTmaWarpSpecializedPingpongEEENS5_IJNSA_ILi64EEENSA_ILi160EEENSA_ILi256EEEEEENS_6half_tENS5_IJlSC_lEEESK_SL_NS4_8TiledMMAINS4_8MMA_AtomIJNS4_4SM904GMMA25MMA_64x32x16_F32F16F16_SSILNSP_5MajorE0ELSR_0ELNSP_7ScaleInE1ELSS_1EEEEEENS4_6LayoutINS5_IJSC_SC_SC_EEENS5_IJNSA_ILi0EEESX_SX_EEEEENS5_IJNS4_10UnderscoreES10_S10_EEEEENS4_13SM90_TMA_LOADENS4_14ComposedLayoutINS4_7SwizzleILi3ELi4ELi3EEENS4_18smem_ptr_flag_bitsILi16EEENSV_INS5_IJNSA_ILi8EEESG_EEENS5_IJSG_SC_EEEEEEEvNS4_8identityENS4_23SM90_TMA_LOAD_MULTICASTES1D_vS1E_EENS_8epilogue10collective6detail29Sm90TmaWarpSpecializedAdapterINS1I_15DefaultEpilogueISK_SL_SL_NS1H_6thread17LinearCombinationISK_Li1EffLNS1M_9ScaleType4KindE0ELNS_15FloatRoundStyleE2ESK_EENS1_15EpilogueDefaultEEEEEvvEEEEvNT_6ParamsE --------------------------
	.section	.nv.constant0._ZN7cutlass13device_kernelINS_4gemm6kernel13GemmUniversalIN4cute5tupleIJiiiiEEENS1_10collective13CollectiveMmaINS1_34MainloopSm90TmaGmmaWarpSpecializedILi2ENS5_IJNS4_1CILi2EEENSA_ILi1EEESC_EEENS1_32KernelTmaWarpSpecializedPingpongEEENS5_IJNSA_ILi64EEENSA_ILi160EEENSA_ILi256EEEEEENS_6half_tENS5_IJlSC_lEEESK_SL_NS4_8TiledMMAINS4_8MMA_AtomIJNS4_4SM904GMMA25MMA_64x32x16_F32F16F16_SSILNSP_5MajorE0ELSR_0ELNSP_7ScaleInE1ELSS_1EEEEEENS4_6LayoutINS5_IJSC_SC_SC_EEENS5_IJNSA_ILi0EEESX_SX_EEEEENS5_IJNS4_10UnderscoreES10_S10_EEEEENS4_13SM90_TMA_LOADENS4_14ComposedLayoutINS4_7SwizzleILi3ELi4ELi3EEENS4_18smem_ptr_flag_bitsILi16EEENSV_INS5_IJNSA_ILi8EEESG_EEENS5_IJSG_SC_EEEEEEEvNS4_8identityENS4_23SM90_TMA_LOAD_MULTICASTES1D_vS1E_EENS_8epilogue10collective6detail29Sm90TmaWarpSpecializedAdapterINS1I_15DefaultEpilogueISK_SL_SL_NS1H_6thread17LinearCombinationISK_Li1EffLNS1M_9ScaleType4KindE0ELNS_15FloatRoundStyleE2ESK_EENS1_15EpilogueDefaultEEEEEvvEEEEvNT_6ParamsE,"a",@progbits
	.sectionflags	@""
	.align	4
.nv.constant0._ZN7cutlass13device_kernelINS_4gemm6kernel13GemmUniversalIN4cute5tupleIJiiiiEEENS1_10collective13CollectiveMmaINS1_34MainloopSm90TmaGmmaWarpSpecializedILi2ENS5_IJNS4_1CILi2EEENSA_ILi1EEESC_EEENS1_32KernelTmaWarpSpecializedPingpongEEENS5_IJNSA_ILi64EEENSA_ILi160EEENSA_ILi256EEEEEENS_6half_tENS5_IJlSC_lEEESK_SL_NS4_8TiledMMAINS4_8MMA_AtomIJNS4_4SM904GMMA25MMA_64x32x16_F32F16F16_SSILNSP_5MajorE0ELSR_0ELNSP_7ScaleInE1ELSS_1EEEEEENS4_6LayoutINS5_IJSC_SC_SC_EEENS5_IJNSA_ILi0EEESX_SX_EEEEENS5_IJNS4_10UnderscoreES10_S10_EEEEENS4_13SM90_TMA_LOADENS4_14ComposedLayoutINS4_7SwizzleILi3ELi4ELi3EEENS4_18smem_ptr_flag_bitsILi16EEENSV_INS5_IJNSA_ILi8EEESG_EEENS5_IJSG_SC_EEEEEEEvNS4_8identityENS4_23SM90_TMA_LOAD_MULTICASTES1D_vS1E_EENS_8epilogue10collective6detail29Sm90TmaWarpSpecializedAdapterINS1I_15DefaultEpilogueISK_SL_SL_NS1H_6thread17LinearCombinationISK_Li1EffLNS1M_9ScaleType4KindE0ELNS_15FloatRoundStyleE2ESK_EENS1_15EpilogueDefaultEEEEEvvEEEEvNT_6ParamsE:
	.zero		1664


//--------------------- SYMBOLS --------------------------

	.type		.nv.reservedSmem.offset0,@object
	.size		.nv.reservedSmem.offset0,0x4
	.type		__assertfail,@function
